//
// Generated by NVIDIA NVVM Compiler
//
// Compiler Build ID: CL-36424714
// Cuda compilation tools, release 13.0, V13.0.88
// Based on NVVM 20.0.0
//

.version 9.0
.target sm_100
.address_size 64

	// .globl	_Z15matrixMulKernelPfPKfS1_i
// _ZZ15matrixMulKernelPfPKfS1_iE2As has been demoted
// _ZZ15matrixMulKernelPfPKfS1_iE2Bs has been demoted
// _ZZ27matrixMulTilingSharedKernelPfPKfS1_iE2As has been demoted
// _ZZ27matrixMulTilingSharedKernelPfPKfS1_iE2Bs has been demoted
// _ZZ33matrixMulTilingSharedUnrollKernelPfPKfS1_iE2As has been demoted
// _ZZ33matrixMulTilingSharedUnrollKernelPfPKfS1_iE2Bs has been demoted

.visible .entry _Z15matrixMulKernelPfPKfS1_i(
	.param .u64 .ptr .align 1 _Z15matrixMulKernelPfPKfS1_i_param_0,
	.param .u64 .ptr .align 1 _Z15matrixMulKernelPfPKfS1_i_param_1,
	.param .u64 .ptr .align 1 _Z15matrixMulKernelPfPKfS1_i_param_2,
	.param .u32 _Z15matrixMulKernelPfPKfS1_i_param_3
)
{
	.reg .pred 	%p<5>;
	.reg .b32 	%r<57>;
	.reg .b32 	%f<162>;
	.reg .b64 	%rd<24>;
	// demoted variable
	.shared .align 4 .b8 _ZZ15matrixMulKernelPfPKfS1_iE2As[1024];
	// demoted variable
	.shared .align 4 .b8 _ZZ15matrixMulKernelPfPKfS1_iE2Bs[1024];
	ld.param.u64 	%rd4, [_Z15matrixMulKernelPfPKfS1_i_param_1];
	ld.param.u64 	%rd5, [_Z15matrixMulKernelPfPKfS1_i_param_2];
	ld.param.u32 	%r25, [_Z15matrixMulKernelPfPKfS1_i_param_3];
	cvta.to.global.u64 	%rd1, %rd5;
	cvta.to.global.u64 	%rd2, %rd4;
	mov.u32 	%r26, %ctaid.x;
	mov.u32 	%r27, %ctaid.y;
	mov.u32 	%r1, %tid.x;
	mov.u32 	%r2, %tid.y;
	shl.b32 	%r3, %r25, 4;
	mul.lo.s32 	%r4, %r3, %r27;
	add.s32 	%r5, %r4, %r25;
	shl.b32 	%r6, %r26, 4;
	setp.lt.s32 	%p1, %r25, 1;
	mov.f32 	%f161, 0f00000000;
	@%p1 bra 	$L__BB0_6;
	mul.lo.s32 	%r7, %r25, %r2;
	shl.b32 	%r28, %r2, 6;
	mov.u32 	%r29, _ZZ15matrixMulKernelPfPKfS1_iE2As;
	add.s32 	%r8, %r29, %r28;
	shl.b32 	%r30, %r1, 2;
	add.s32 	%r9, %r8, %r30;
	mov.u32 	%r31, _ZZ15matrixMulKernelPfPKfS1_iE2Bs;
	add.s32 	%r11, %r31, %r30;
	add.s32 	%r10, %r11, %r28;
	add.s32 	%r12, %r4, 16;
	max.s32 	%r32, %r5, %r12;
	not.b32 	%r33, %r4;
	add.s32 	%r13, %r32, %r33;
	and.b32  	%r34, %r13, 16;
	setp.ne.s32 	%p2, %r34, 0;
	mov.f32 	%f161, 0f00000000;
	mov.u32 	%r52, %r6;
	mov.u32 	%r56, %r4;
	@%p2 bra 	$L__BB0_3;
	add.s32 	%r35, %r7, %r1;
	add.s32 	%r36, %r35, %r4;
	mul.wide.s32 	%rd6, %r36, 4;
	add.s64 	%rd7, %rd2, %rd6;
	ld.global.f32 	%f10, [%rd7];
	st.shared.f32 	[%r9], %f10;
	add.s32 	%r37, %r35, %r6;
	mul.wide.s32 	%rd8, %r37, 4;
	add.s64 	%rd9, %rd1, %rd8;
	ld.global.f32 	%f11, [%rd9];
	st.shared.f32 	[%r10], %f11;
	bar.sync 	0;
	ld.shared.f32 	%f12, [%r8];
	ld.shared.f32 	%f13, [%r11];
	fma.rn.f32 	%f14, %f12, %f13, 0f00000000;
	ld.shared.f32 	%f15, [%r8+4];
	ld.shared.f32 	%f16, [%r11+64];
	fma.rn.f32 	%f17, %f15, %f16, %f14;
	ld.shared.f32 	%f18, [%r8+8];
	ld.shared.f32 	%f19, [%r11+128];
	fma.rn.f32 	%f20, %f18, %f19, %f17;
	ld.shared.f32 	%f21, [%r8+12];
	ld.shared.f32 	%f22, [%r11+192];
	fma.rn.f32 	%f23, %f21, %f22, %f20;
	ld.shared.f32 	%f24, [%r8+16];
	ld.shared.f32 	%f25, [%r11+256];
	fma.rn.f32 	%f26, %f24, %f25, %f23;
	ld.shared.f32 	%f27, [%r8+20];
	ld.shared.f32 	%f28, [%r11+320];
	fma.rn.f32 	%f29, %f27, %f28, %f26;
	ld.shared.f32 	%f30, [%r8+24];
	ld.shared.f32 	%f31, [%r11+384];
	fma.rn.f32 	%f32, %f30, %f31, %f29;
	ld.shared.f32 	%f33, [%r8+28];
	ld.shared.f32 	%f34, [%r11+448];
	fma.rn.f32 	%f35, %f33, %f34, %f32;
	ld.shared.f32 	%f36, [%r8+32];
	ld.shared.f32 	%f37, [%r11+512];
	fma.rn.f32 	%f38, %f36, %f37, %f35;
	ld.shared.f32 	%f39, [%r8+36];
	ld.shared.f32 	%f40, [%r11+576];
	fma.rn.f32 	%f41, %f39, %f40, %f38;
	ld.shared.f32 	%f42, [%r8+40];
	ld.shared.f32 	%f43, [%r11+640];
	fma.rn.f32 	%f44, %f42, %f43, %f41;
	ld.shared.f32 	%f45, [%r8+44];
	ld.shared.f32 	%f46, [%r11+704];
	fma.rn.f32 	%f47, %f45, %f46, %f44;
	ld.shared.f32 	%f48, [%r8+48];
	ld.shared.f32 	%f49, [%r11+768];
	fma.rn.f32 	%f50, %f48, %f49, %f47;
	ld.shared.f32 	%f51, [%r8+52];
	ld.shared.f32 	%f52, [%r11+832];
	fma.rn.f32 	%f53, %f51, %f52, %f50;
	ld.shared.f32 	%f54, [%r8+56];
	ld.shared.f32 	%f55, [%r11+896];
	fma.rn.f32 	%f56, %f54, %f55, %f53;
	ld.shared.f32 	%f57, [%r8+60];
	ld.shared.f32 	%f58, [%r11+960];
	fma.rn.f32 	%f161, %f57, %f58, %f56;
	bar.sync 	0;
	add.s32 	%r52, %r6, %r3;
	mov.u32 	%r56, %r12;
$L__BB0_3:
	setp.lt.u32 	%p3, %r13, 16;
	@%p3 bra 	$L__BB0_6;
	add.s32 	%r38, %r1, %r52;
	add.s32 	%r55, %r38, %r7;
	add.s32 	%r39, %r1, %r56;
	add.s32 	%r54, %r39, %r7;
	mul.wide.s32 	%rd16, %r3, 4;
$L__BB0_5:
	ld.param.u64 	%rd23, [_Z15matrixMulKernelPfPKfS1_i_param_2];
	ld.param.u64 	%rd22, [_Z15matrixMulKernelPfPKfS1_i_param_1];
	mul.wide.s32 	%rd10, %r54, 4;
	cvta.to.global.u64 	%rd11, %rd22;
	add.s64 	%rd12, %rd11, %rd10;
	ld.global.f32 	%f59, [%rd12];
	st.shared.f32 	[%r9], %f59;
	cvta.to.global.u64 	%rd13, %rd23;
	mul.wide.s32 	%rd14, %r55, 4;
	add.s64 	%rd15, %rd13, %rd14;
	ld.global.f32 	%f60, [%rd15];
	st.shared.f32 	[%r10], %f60;
	bar.sync 	0;
	ld.shared.f32 	%f61, [%r8];
	ld.shared.f32 	%f62, [%r11];
	fma.rn.f32 	%f63, %f61, %f62, %f161;
	ld.shared.f32 	%f64, [%r8+4];
	ld.shared.f32 	%f65, [%r11+64];
	fma.rn.f32 	%f66, %f64, %f65, %f63;
	ld.shared.f32 	%f67, [%r8+8];
	ld.shared.f32 	%f68, [%r11+128];
	fma.rn.f32 	%f69, %f67, %f68, %f66;
	ld.shared.f32 	%f70, [%r8+12];
	ld.shared.f32 	%f71, [%r11+192];
	fma.rn.f32 	%f72, %f70, %f71, %f69;
	ld.shared.f32 	%f73, [%r8+16];
	ld.shared.f32 	%f74, [%r11+256];
	fma.rn.f32 	%f75, %f73, %f74, %f72;
	ld.shared.f32 	%f76, [%r8+20];
	ld.shared.f32 	%f77, [%r11+320];
	fma.rn.f32 	%f78, %f76, %f77, %f75;
	ld.shared.f32 	%f79, [%r8+24];
	ld.shared.f32 	%f80, [%r11+384];
	fma.rn.f32 	%f81, %f79, %f80, %f78;
	ld.shared.f32 	%f82, [%r8+28];
	ld.shared.f32 	%f83, [%r11+448];
	fma.rn.f32 	%f84, %f82, %f83, %f81;
	ld.shared.f32 	%f85, [%r8+32];
	ld.shared.f32 	%f86, [%r11+512];
	fma.rn.f32 	%f87, %f85, %f86, %f84;
	ld.shared.f32 	%f88, [%r8+36];
	ld.shared.f32 	%f89, [%r11+576];
	fma.rn.f32 	%f90, %f88, %f89, %f87;
	ld.shared.f32 	%f91, [%r8+40];
	ld.shared.f32 	%f92, [%r11+640];
	fma.rn.f32 	%f93, %f91, %f92, %f90;
	ld.shared.f32 	%f94, [%r8+44];
	ld.shared.f32 	%f95, [%r11+704];
	fma.rn.f32 	%f96, %f94, %f95, %f93;
	ld.shared.f32 	%f97, [%r8+48];
	ld.shared.f32 	%f98, [%r11+768];
	fma.rn.f32 	%f99, %f97, %f98, %f96;
	ld.shared.f32 	%f100, [%r8+52];
	ld.shared.f32 	%f101, [%r11+832];
	fma.rn.f32 	%f102, %f100, %f101, %f99;
	ld.shared.f32 	%f103, [%r8+56];
	ld.shared.f32 	%f104, [%r11+896];
	fma.rn.f32 	%f105, %f103, %f104, %f102;
	ld.shared.f32 	%f106, [%r8+60];
	ld.shared.f32 	%f107, [%r11+960];
	fma.rn.f32 	%f108, %f106, %f107, %f105;
	bar.sync 	0;
	ld.global.f32 	%f109, [%rd12+64];
	st.shared.f32 	[%r9], %f109;
	add.s64 	%rd17, %rd15, %rd16;
	ld.global.f32 	%f110, [%rd17];
	st.shared.f32 	[%r10], %f110;
	bar.sync 	0;
	ld.shared.f32 	%f111, [%r8];
	ld.shared.f32 	%f112, [%r11];
	fma.rn.f32 	%f113, %f111, %f112, %f108;
	ld.shared.f32 	%f114, [%r8+4];
	ld.shared.f32 	%f115, [%r11+64];
	fma.rn.f32 	%f116, %f114, %f115, %f113;
	ld.shared.f32 	%f117, [%r8+8];
	ld.shared.f32 	%f118, [%r11+128];
	fma.rn.f32 	%f119, %f117, %f118, %f116;
	ld.shared.f32 	%f120, [%r8+12];
	ld.shared.f32 	%f121, [%r11+192];
	fma.rn.f32 	%f122, %f120, %f121, %f119;
	ld.shared.f32 	%f123, [%r8+16];
	ld.shared.f32 	%f124, [%r11+256];
	fma.rn.f32 	%f125, %f123, %f124, %f122;
	ld.shared.f32 	%f126, [%r8+20];
	ld.shared.f32 	%f127, [%r11+320];
	fma.rn.f32 	%f128, %f126, %f127, %f125;
	ld.shared.f32 	%f129, [%r8+24];
	ld.shared.f32 	%f130, [%r11+384];
	fma.rn.f32 	%f131, %f129, %f130, %f128;
	ld.shared.f32 	%f132, [%r8+28];
	ld.shared.f32 	%f133, [%r11+448];
	fma.rn.f32 	%f134, %f132, %f133, %f131;
	ld.shared.f32 	%f135, [%r8+32];
	ld.shared.f32 	%f136, [%r11+512];
	fma.rn.f32 	%f137, %f135, %f136, %f134;
	ld.shared.f32 	%f138, [%r8+36];
	ld.shared.f32 	%f139, [%r11+576];
	fma.rn.f32 	%f140, %f138, %f139, %f137;
	ld.shared.f32 	%f141, [%r8+40];
	ld.shared.f32 	%f142, [%r11+640];
	fma.rn.f32 	%f143, %f141, %f142, %f140;
	ld.shared.f32 	%f144, [%r8+44];
	ld.shared.f32 	%f145, [%r11+704];
	fma.rn.f32 	%f146, %f144, %f145, %f143;
	ld.shared.f32 	%f147, [%r8+48];
	ld.shared.f32 	%f148, [%r11+768];
	fma.rn.f32 	%f149, %f147, %f148, %f146;
	ld.shared.f32 	%f150, [%r8+52];
	ld.shared.f32 	%f151, [%r11+832];
	fma.rn.f32 	%f152, %f150, %f151, %f149;
	ld.shared.f32 	%f153, [%r8+56];
	ld.shared.f32 	%f154, [%r11+896];
	fma.rn.f32 	%f155, %f153, %f154, %f152;
	ld.shared.f32 	%f156, [%r8+60];
	ld.shared.f32 	%f157, [%r11+960];
	fma.rn.f32 	%f161, %f156, %f157, %f155;
	bar.sync 	0;
	add.s32 	%r56, %r56, 32;
	shl.b32 	%r47, %r25, 5;
	add.s32 	%r55, %r55, %r47;
	add.s32 	%r54, %r54, 32;
	setp.lt.s32 	%p4, %r56, %r5;
	@%p4 bra 	$L__BB0_5;
$L__BB0_6:
	ld.param.u64 	%rd21, [_Z15matrixMulKernelPfPKfS1_i_param_0];
	cvta.to.global.u64 	%rd18, %rd21;
	add.s32 	%r49, %r6, %r1;
	mad.lo.s32 	%r50, %r25, %r2, %r49;
	add.s32 	%r51, %r50, %r4;
	mul.wide.s32 	%rd19, %r51, 4;
	add.s64 	%rd20, %rd18, %rd19;
	st.global.f32 	[%rd20], %f161;
	ret;

}
	// .globl	_Z21matrixMulTilingKernelPfPKfS1_i
.visible .entry _Z21matrixMulTilingKernelPfPKfS1_i(
	.param .u64 .ptr .align 1 _Z21matrixMulTilingKernelPfPKfS1_i_param_0,
	.param .u64 .ptr .align 1 _Z21matrixMulTilingKernelPfPKfS1_i_param_1,
	.param .u64 .ptr .align 1 _Z21matrixMulTilingKernelPfPKfS1_i_param_2,
	.param .u32 _Z21matrixMulTilingKernelPfPKfS1_i_param_3
)
{
	.reg .pred 	%p<9>;
	.reg .b32 	%r<69>;
	.reg .b32 	%f<68>;
	.reg .b64 	%rd<39>;

	ld.param.u64 	%rd3, [_Z21matrixMulTilingKernelPfPKfS1_i_param_0];
	ld.param.u64 	%rd4, [_Z21matrixMulTilingKernelPfPKfS1_i_param_1];
	ld.param.u64 	%rd5, [_Z21matrixMulTilingKernelPfPKfS1_i_param_2];
	ld.param.u32 	%r35, [_Z21matrixMulTilingKernelPfPKfS1_i_param_3];
	cvta.to.global.u64 	%rd1, %rd5;
	cvta.to.global.u64 	%rd2, %rd4;
	mov.u32 	%r36, %ctaid.x;
	mov.u32 	%r1, %ctaid.y;
	mov.u32 	%r2, %tid.x;
	mov.u32 	%r3, %tid.y;
	shl.b32 	%r4, %r35, 4;
	mul.lo.s32 	%r5, %r4, %r1;
	shl.b32 	%r6, %r36, 4;
	setp.lt.s32 	%p1, %r35, 1;
	mov.f32 	%f67, 0f00000000;
	@%p1 bra 	$L__BB1_12;
	mad.lo.s32 	%r7, %r35, %r3, %r2;
	add.s32 	%r37, %r5, 16;
	add.s32 	%r38, %r5, %r35;
	max.s32 	%r39, %r38, %r37;
	not.b32 	%r40, %r5;
	add.s32 	%r8, %r39, %r40;
	shr.u32 	%r41, %r8, 4;
	add.s32 	%r9, %r41, 1;
	and.b32  	%r10, %r9, 7;
	setp.lt.u32 	%p2, %r8, 112;
	mov.f32 	%f67, 0f00000000;
	mov.u32 	%r63, %r6;
	mov.u32 	%r64, %r5;
	@%p2 bra 	$L__BB1_4;
	shl.b32 	%r11, %r35, 7;
	add.s32 	%r60, %r7, %r6;
	and.b32  	%r42, %r9, 536870904;
	neg.s32 	%r59, %r42;
	shl.b32 	%r43, %r1, 4;
	add.s32 	%r44, %r3, %r43;
	mad.lo.s32 	%r58, %r35, %r44, %r2;
	mov.f32 	%f67, 0f00000000;
	mul.wide.s32 	%rd10, %r4, 4;
	mov.u32 	%r63, %r6;
	mov.u32 	%r64, %r5;
$L__BB1_3:
	.pragma "nounroll";
	mul.wide.s32 	%rd6, %r58, 4;
	add.s64 	%rd7, %rd2, %rd6;
	ld.global.f32 	%f17, [%rd7];
	mul.wide.s32 	%rd8, %r60, 4;
	add.s64 	%rd9, %rd1, %rd8;
	ld.global.f32 	%f18, [%rd9];
	fma.rn.f32 	%f19, %f17, %f18, %f67;
	ld.global.f32 	%f20, [%rd7+64];
	add.s64 	%rd11, %rd9, %rd10;
	ld.global.f32 	%f21, [%rd11];
	fma.rn.f32 	%f22, %f20, %f21, %f19;
	ld.global.f32 	%f23, [%rd7+128];
	add.s64 	%rd12, %rd11, %rd10;
	ld.global.f32 	%f24, [%rd12];
	fma.rn.f32 	%f25, %f23, %f24, %f22;
	ld.global.f32 	%f26, [%rd7+192];
	add.s64 	%rd13, %rd12, %rd10;
	ld.global.f32 	%f27, [%rd13];
	fma.rn.f32 	%f28, %f26, %f27, %f25;
	ld.global.f32 	%f29, [%rd7+256];
	add.s64 	%rd14, %rd13, %rd10;
	ld.global.f32 	%f30, [%rd14];
	fma.rn.f32 	%f31, %f29, %f30, %f28;
	ld.global.f32 	%f32, [%rd7+320];
	add.s64 	%rd15, %rd14, %rd10;
	ld.global.f32 	%f33, [%rd15];
	fma.rn.f32 	%f34, %f32, %f33, %f31;
	ld.global.f32 	%f35, [%rd7+384];
	add.s64 	%rd16, %rd15, %rd10;
	ld.global.f32 	%f36, [%rd16];
	fma.rn.f32 	%f37, %f35, %f36, %f34;
	ld.global.f32 	%f38, [%rd7+448];
	add.s64 	%rd17, %rd16, %rd10;
	ld.global.f32 	%f39, [%rd17];
	fma.rn.f32 	%f67, %f38, %f39, %f37;
	add.s32 	%r64, %r64, 128;
	add.s32 	%r63, %r63, %r11;
	add.s32 	%r60, %r60, %r11;
	add.s32 	%r59, %r59, 8;
	add.s32 	%r58, %r58, 128;
	setp.ne.s32 	%p3, %r59, 0;
	@%p3 bra 	$L__BB1_3;
$L__BB1_4:
	setp.eq.s32 	%p4, %r10, 0;
	@%p4 bra 	$L__BB1_12;
	setp.lt.u32 	%p5, %r10, 4;
	@%p5 bra 	$L__BB1_7;
	add.s32 	%r45, %r7, %r64;
	mul.wide.s32 	%rd18, %r45, 4;
	add.s64 	%rd19, %rd2, %rd18;
	ld.global.f32 	%f41, [%rd19];
	add.s32 	%r46, %r7, %r63;
	mul.wide.s32 	%rd20, %r46, 4;
	add.s64 	%rd21, %rd1, %rd20;
	ld.global.f32 	%f42, [%rd21];
	fma.rn.f32 	%f43, %f41, %f42, %f67;
	ld.global.f32 	%f44, [%rd19+64];
	mul.wide.s32 	%rd22, %r4, 4;
	add.s64 	%rd23, %rd21, %rd22;
	ld.global.f32 	%f45, [%rd23];
	fma.rn.f32 	%f46, %f44, %f45, %f43;
	ld.global.f32 	%f47, [%rd19+128];
	add.s64 	%rd24, %rd23, %rd22;
	ld.global.f32 	%f48, [%rd24];
	fma.rn.f32 	%f49, %f47, %f48, %f46;
	ld.global.f32 	%f50, [%rd19+192];
	add.s64 	%rd25, %rd24, %rd22;
	ld.global.f32 	%f51, [%rd25];
	fma.rn.f32 	%f67, %f50, %f51, %f49;
	shl.b32 	%r47, %r35, 6;
	add.s32 	%r63, %r47, %r63;
	add.s32 	%r64, %r64, 64;
$L__BB1_7:
	and.b32  	%r48, %r9, 3;
	setp.eq.s32 	%p6, %r48, 0;
	@%p6 bra 	$L__BB1_12;
	setp.eq.s32 	%p7, %r48, 1;
	@%p7 bra 	$L__BB1_10;
	add.s32 	%r49, %r7, %r64;
	mul.wide.s32 	%rd26, %r49, 4;
	add.s64 	%rd27, %rd2, %rd26;
	ld.global.f32 	%f53, [%rd27];
	add.s32 	%r50, %r7, %r63;
	mul.wide.s32 	%rd28, %r50, 4;
	add.s64 	%rd29, %rd1, %rd28;
	ld.global.f32 	%f54, [%rd29];
	fma.rn.f32 	%f55, %f53, %f54, %f67;
	ld.global.f32 	%f56, [%rd27+64];
	mul.wide.s32 	%rd30, %r4, 4;
	add.s64 	%rd31, %rd29, %rd30;
	ld.global.f32 	%f57, [%rd31];
	fma.rn.f32 	%f67, %f56, %f57, %f55;
	shl.b32 	%r51, %r35, 5;
	add.s32 	%r63, %r63, %r51;
	add.s32 	%r64, %r64, 32;
$L__BB1_10:
	and.b32  	%r52, %r8, 16;
	setp.ne.s32 	%p8, %r52, 0;
	@%p8 bra 	$L__BB1_12;
	add.s32 	%r53, %r7, %r64;
	mul.wide.s32 	%rd32, %r53, 4;
	add.s64 	%rd33, %rd2, %rd32;
	ld.global.f32 	%f58, [%rd33];
	add.s32 	%r54, %r7, %r63;
	mul.wide.s32 	%rd34, %r54, 4;
	add.s64 	%rd35, %rd1, %rd34;
	ld.global.f32 	%f59, [%rd35];
	fma.rn.f32 	%f67, %f58, %f59, %f67;
$L__BB1_12:
	cvta.to.global.u64 	%rd36, %rd3;
	add.s32 	%r55, %r6, %r2;
	mad.lo.s32 	%r56, %r35, %r3, %r55;
	add.s32 	%r57, %r56, %r5;
	mul.wide.s32 	%rd37, %r57, 4;
	add.s64 	%rd38, %rd36, %rd37;
	st.global.f32 	[%rd38], %f67;
	ret;

}
	// .globl	_Z27matrixMulTilingSharedKernelPfPKfS1_i
.visible .entry _Z27matrixMulTilingSharedKernelPfPKfS1_i(
	.param .u64 .ptr .align 1 _Z27matrixMulTilingSharedKernelPfPKfS1_i_param_0,
	.param .u64 .ptr .align 1 _Z27matrixMulTilingSharedKernelPfPKfS1_i_param_1,
	.param .u64 .ptr .align 1 _Z27matrixMulTilingSharedKernelPfPKfS1_i_param_2,
	.param .u32 _Z27matrixMulTilingSharedKernelPfPKfS1_i_param_3
)
{
	.reg .pred 	%p<5>;
	.reg .b32 	%r<57>;
	.reg .b32 	%f<162>;
	.reg .b64 	%rd<24>;
	// demoted variable
	.shared .align 4 .b8 _ZZ27matrixMulTilingSharedKernelPfPKfS1_iE2As[1024];
	// demoted variable
	.shared .align 4 .b8 _ZZ27matrixMulTilingSharedKernelPfPKfS1_iE2Bs[1024];
	ld.param.u64 	%rd4, [_Z27matrixMulTilingSharedKernelPfPKfS1_i_param_1];
	ld.param.u64 	%rd5, [_Z27matrixMulTilingSharedKernelPfPKfS1_i_param_2];
	ld.param.u32 	%r25, [_Z27matrixMulTilingSharedKernelPfPKfS1_i_param_3];
	cvta.to.global.u64 	%rd1, %rd5;
	cvta.to.global.u64 	%rd2, %rd4;
	mov.u32 	%r26, %ctaid.x;
	mov.u32 	%r27, %ctaid.y;
	mov.u32 	%r1, %tid.x;
	mov.u32 	%r2, %tid.y;
	shl.b32 	%r3, %r25, 4;
	mul.lo.s32 	%r4, %r3, %r27;
	add.s32 	%r5, %r4, %r25;
	shl.b32 	%r6, %r26, 4;
	setp.lt.s32 	%p1, %r25, 1;
	mov.f32 	%f161, 0f00000000;
	@%p1 bra 	$L__BB2_6;
	mul.lo.s32 	%r7, %r25, %r2;
	shl.b32 	%r28, %r2, 6;
	mov.u32 	%r29, _ZZ27matrixMulTilingSharedKernelPfPKfS1_iE2As;
	add.s32 	%r8, %r29, %r28;
	shl.b32 	%r30, %r1, 2;
	add.s32 	%r9, %r8, %r30;
	mov.u32 	%r31, _ZZ27matrixMulTilingSharedKernelPfPKfS1_iE2Bs;
	add.s32 	%r11, %r31, %r30;
	add.s32 	%r10, %r11, %r28;
	add.s32 	%r12, %r4, 16;
	max.s32 	%r32, %r5, %r12;
	not.b32 	%r33, %r4;
	add.s32 	%r13, %r32, %r33;
	and.b32  	%r34, %r13, 16;
	setp.ne.s32 	%p2, %r34, 0;
	mov.f32 	%f161, 0f00000000;
	mov.u32 	%r52, %r6;
	mov.u32 	%r56, %r4;
	@%p2 bra 	$L__BB2_3;
	add.s32 	%r35, %r7, %r1;
	add.s32 	%r36, %r35, %r4;
	mul.wide.s32 	%rd6, %r36, 4;
	add.s64 	%rd7, %rd2, %rd6;
	ld.global.f32 	%f10, [%rd7];
	st.shared.f32 	[%r9], %f10;
	add.s32 	%r37, %r35, %r6;
	mul.wide.s32 	%rd8, %r37, 4;
	add.s64 	%rd9, %rd1, %rd8;
	ld.global.f32 	%f11, [%rd9];
	st.shared.f32 	[%r10], %f11;
	bar.sync 	0;
	ld.shared.f32 	%f12, [%r8];
	ld.shared.f32 	%f13, [%r11];
	fma.rn.f32 	%f14, %f12, %f13, 0f00000000;
	ld.shared.f32 	%f15, [%r8+4];
	ld.shared.f32 	%f16, [%r11+64];
	fma.rn.f32 	%f17, %f15, %f16, %f14;
	ld.shared.f32 	%f18, [%r8+8];
	ld.shared.f32 	%f19, [%r11+128];
	fma.rn.f32 	%f20, %f18, %f19, %f17;
	ld.shared.f32 	%f21, [%r8+12];
	ld.shared.f32 	%f22, [%r11+192];
	fma.rn.f32 	%f23, %f21, %f22, %f20;
	ld.shared.f32 	%f24, [%r8+16];
	ld.shared.f32 	%f25, [%r11+256];
	fma.rn.f32 	%f26, %f24, %f25, %f23;
	ld.shared.f32 	%f27, [%r8+20];
	ld.shared.f32 	%f28, [%r11+320];
	fma.rn.f32 	%f29, %f27, %f28, %f26;
	ld.shared.f32 	%f30, [%r8+24];
	ld.shared.f32 	%f31, [%r11+384];
	fma.rn.f32 	%f32, %f30, %f31, %f29;
	ld.shared.f32 	%f33, [%r8+28];
	ld.shared.f32 	%f34, [%r11+448];
	fma.rn.f32 	%f35, %f33, %f34, %f32;
	ld.shared.f32 	%f36, [%r8+32];
	ld.shared.f32 	%f37, [%r11+512];
	fma.rn.f32 	%f38, %f36, %f37, %f35;
	ld.shared.f32 	%f39, [%r8+36];
	ld.shared.f32 	%f40, [%r11+576];
	fma.rn.f32 	%f41, %f39, %f40, %f38;
	ld.shared.f32 	%f42, [%r8+40];
	ld.shared.f32 	%f43, [%r11+640];
	fma.rn.f32 	%f44, %f42, %f43, %f41;
	ld.shared.f32 	%f45, [%r8+44];
	ld.shared.f32 	%f46, [%r11+704];
	fma.rn.f32 	%f47, %f45, %f46, %f44;
	ld.shared.f32 	%f48, [%r8+48];
	ld.shared.f32 	%f49, [%r11+768];
	fma.rn.f32 	%f50, %f48, %f49, %f47;
	ld.shared.f32 	%f51, [%r8+52];
	ld.shared.f32 	%f52, [%r11+832];
	fma.rn.f32 	%f53, %f51, %f52, %f50;
	ld.shared.f32 	%f54, [%r8+56];
	ld.shared.f32 	%f55, [%r11+896];
	fma.rn.f32 	%f56, %f54, %f55, %f53;
	ld.shared.f32 	%f57, [%r8+60];
	ld.shared.f32 	%f58, [%r11+960];
	fma.rn.f32 	%f161, %f57, %f58, %f56;
	bar.sync 	0;
	add.s32 	%r52, %r6, %r3;
	mov.u32 	%r56, %r12;
$L__BB2_3:
	setp.lt.u32 	%p3, %r13, 16;
	@%p3 bra 	$L__BB2_6;
	add.s32 	%r38, %r1, %r52;
	add.s32 	%r55, %r38, %r7;
	add.s32 	%r39, %r1, %r56;
	add.s32 	%r54, %r39, %r7;
	mul.wide.s32 	%rd16, %r3, 4;
$L__BB2_5:
	ld.param.u64 	%rd23, [_Z27matrixMulTilingSharedKernelPfPKfS1_i_param_2];
	ld.param.u64 	%rd22, [_Z27matrixMulTilingSharedKernelPfPKfS1_i_param_1];
	mul.wide.s32 	%rd10, %r54, 4;
	cvta.to.global.u64 	%rd11, %rd22;
	add.s64 	%rd12, %rd11, %rd10;
	ld.global.f32 	%f59, [%rd12];
	st.shared.f32 	[%r9], %f59;
	cvta.to.global.u64 	%rd13, %rd23;
	mul.wide.s32 	%rd14, %r55, 4;
	add.s64 	%rd15, %rd13, %rd14;
	ld.global.f32 	%f60, [%rd15];
	st.shared.f32 	[%r10], %f60;
	bar.sync 	0;
	ld.shared.f32 	%f61, [%r8];
	ld.shared.f32 	%f62, [%r11];
	fma.rn.f32 	%f63, %f61, %f62, %f161;
	ld.shared.f32 	%f64, [%r8+4];
	ld.shared.f32 	%f65, [%r11+64];
	fma.rn.f32 	%f66, %f64, %f65, %f63;
	ld.shared.f32 	%f67, [%r8+8];
	ld.shared.f32 	%f68, [%r11+128];
	fma.rn.f32 	%f69, %f67, %f68, %f66;
	ld.shared.f32 	%f70, [%r8+12];
	ld.shared.f32 	%f71, [%r11+192];
	fma.rn.f32 	%f72, %f70, %f71, %f69;
	ld.shared.f32 	%f73, [%r8+16];
	ld.shared.f32 	%f74, [%r11+256];
	fma.rn.f32 	%f75, %f73, %f74, %f72;
	ld.shared.f32 	%f76, [%r8+20];
	ld.shared.f32 	%f77, [%r11+320];
	fma.rn.f32 	%f78, %f76, %f77, %f75;
	ld.shared.f32 	%f79, [%r8+24];
	ld.shared.f32 	%f80, [%r11+384];
	fma.rn.f32 	%f81, %f79, %f80, %f78;
	ld.shared.f32 	%f82, [%r8+28];
	ld.shared.f32 	%f83, [%r11+448];
	fma.rn.f32 	%f84, %f82, %f83, %f81;
	ld.shared.f32 	%f85, [%r8+32];
	ld.shared.f32 	%f86, [%r11+512];
	fma.rn.f32 	%f87, %f85, %f86, %f84;
	ld.shared.f32 	%f88, [%r8+36];
	ld.shared.f32 	%f89, [%r11+576];
	fma.rn.f32 	%f90, %f88, %f89, %f87;
	ld.shared.f32 	%f91, [%r8+40];
	ld.shared.f32 	%f92, [%r11+640];
	fma.rn.f32 	%f93, %f91, %f92, %f90;
	ld.shared.f32 	%f94, [%r8+44];
	ld.shared.f32 	%f95, [%r11+704];
	fma.rn.f32 	%f96, %f94, %f95, %f93;
	ld.shared.f32 	%f97, [%r8+48];
	ld.shared.f32 	%f98, [%r11+768];
	fma.rn.f32 	%f99, %f97, %f98, %f96;
	ld.shared.f32 	%f100, [%r8+52];
	ld.shared.f32 	%f101, [%r11+832];
	fma.rn.f32 	%f102, %f100, %f101, %f99;
	ld.shared.f32 	%f103, [%r8+56];
	ld.shared.f32 	%f104, [%r11+896];
	fma.rn.f32 	%f105, %f103, %f104, %f102;
	ld.shared.f32 	%f106, [%r8+60];
	ld.shared.f32 	%f107, [%r11+960];
	fma.rn.f32 	%f108, %f106, %f107, %f105;
	bar.sync 	0;
	ld.global.f32 	%f109, [%rd12+64];
	st.shared.f32 	[%r9], %f109;
	add.s64 	%rd17, %rd15, %rd16;
	ld.global.f32 	%f110, [%rd17];
	st.shared.f32 	[%r10], %f110;
	bar.sync 	0;
	ld.shared.f32 	%f111, [%r8];
	ld.shared.f32 	%f112, [%r11];
	fma.rn.f32 	%f113, %f111, %f112, %f108;
	ld.shared.f32 	%f114, [%r8+4];
	ld.shared.f32 	%f115, [%r11+64];
	fma.rn.f32 	%f116, %f114, %f115, %f113;
	ld.shared.f32 	%f117, [%r8+8];
	ld.shared.f32 	%f118, [%r11+128];
	fma.rn.f32 	%f119, %f117, %f118, %f116;
	ld.shared.f32 	%f120, [%r8+12];
	ld.shared.f32 	%f121, [%r11+192];
	fma.rn.f32 	%f122, %f120, %f121, %f119;
	ld.shared.f32 	%f123, [%r8+16];
	ld.shared.f32 	%f124, [%r11+256];
	fma.rn.f32 	%f125, %f123, %f124, %f122;
	ld.shared.f32 	%f126, [%r8+20];
	ld.shared.f32 	%f127, [%r11+320];
	fma.rn.f32 	%f128, %f126, %f127, %f125;
	ld.shared.f32 	%f129, [%r8+24];
	ld.shared.f32 	%f130, [%r11+384];
	fma.rn.f32 	%f131, %f129, %f130, %f128;
	ld.shared.f32 	%f132, [%r8+28];
	ld.shared.f32 	%f133, [%r11+448];
	fma.rn.f32 	%f134, %f132, %f133, %f131;
	ld.shared.f32 	%f135, [%r8+32];
	ld.shared.f32 	%f136, [%r11+512];
	fma.rn.f32 	%f137, %f135, %f136, %f134;
	ld.shared.f32 	%f138, [%r8+36];
	ld.shared.f32 	%f139, [%r11+576];
	fma.rn.f32 	%f140, %f138, %f139, %f137;
	ld.shared.f32 	%f141, [%r8+40];
	ld.shared.f32 	%f142, [%r11+640];
	fma.rn.f32 	%f143, %f141, %f142, %f140;
	ld.shared.f32 	%f144, [%r8+44];
	ld.shared.f32 	%f145, [%r11+704];
	fma.rn.f32 	%f146, %f144, %f145, %f143;
	ld.shared.f32 	%f147, [%r8+48];
	ld.shared.f32 	%f148, [%r11+768];
	fma.rn.f32 	%f149, %f147, %f148, %f146;
	ld.shared.f32 	%f150, [%r8+52];
	ld.shared.f32 	%f151, [%r11+832];
	fma.rn.f32 	%f152, %f150, %f151, %f149;
	ld.shared.f32 	%f153, [%r8+56];
	ld.shared.f32 	%f154, [%r11+896];
	fma.rn.f32 	%f155, %f153, %f154, %f152;
	ld.shared.f32 	%f156, [%r8+60];
	ld.shared.f32 	%f157, [%r11+960];
	fma.rn.f32 	%f161, %f156, %f157, %f155;
	bar.sync 	0;
	add.s32 	%r56, %r56, 32;
	shl.b32 	%r47, %r25, 5;
	add.s32 	%r55, %r55, %r47;
	add.s32 	%r54, %r54, 32;
	setp.lt.s32 	%p4, %r56, %r5;
	@%p4 bra 	$L__BB2_5;
$L__BB2_6:
	ld.param.u64 	%rd21, [_Z27matrixMulTilingSharedKernelPfPKfS1_i_param_0];
	cvta.to.global.u64 	%rd18, %rd21;
	add.s32 	%r49, %r6, %r1;
	mad.lo.s32 	%r50, %r25, %r2, %r49;
	add.s32 	%r51, %r50, %r4;
	mul.wide.s32 	%rd19, %r51, 4;
	add.s64 	%rd20, %rd18, %rd19;
	st.global.f32 	[%rd20], %f161;
	ret;

}
	// .globl	_Z33matrixMulTilingSharedUnrollKernelPfPKfS1_i
.visible .entry _Z33matrixMulTilingSharedUnrollKernelPfPKfS1_i(
	.param .u64 .ptr .align 1 _Z33matrixMulTilingSharedUnrollKernelPfPKfS1_i_param_0,
	.param .u64 .ptr .align 1 _Z33matrixMulTilingSharedUnrollKernelPfPKfS1_i_param_1,
	.param .u64 .ptr .align 1 _Z33matrixMulTilingSharedUnrollKernelPfPKfS1_i_param_2,
	.param .u32 _Z33matrixMulTilingSharedUnrollKernelPfPKfS1_i_param_3
)
{
	.reg .pred 	%p<5>;
	.reg .b32 	%r<57>;
	.reg .b32 	%f<162>;
	.reg .b64 	%rd<24>;
	// demoted variable
	.shared .align 4 .b8 _ZZ33matrixMulTilingSharedUnrollKernelPfPKfS1_iE2As[1024];
	// demoted variable
	.shared .align 4 .b8 _ZZ33matrixMulTilingSharedUnrollKernelPfPKfS1_iE2Bs[1024];
	ld.param.u64 	%rd4, [_Z33matrixMulTilingSharedUnrollKernelPfPKfS1_i_param_1];
	ld.param.u64 	%rd5, [_Z33matrixMulTilingSharedUnrollKernelPfPKfS1_i_param_2];
	ld.param.u32 	%r25, [_Z33matrixMulTilingSharedUnrollKernelPfPKfS1_i_param_3];
	cvta.to.global.u64 	%rd1, %rd5;
	cvta.to.global.u64 	%rd2, %rd4;
	mov.u32 	%r26, %ctaid.x;
	mov.u32 	%r27, %ctaid.y;
	mov.u32 	%r1, %tid.x;
	mov.u32 	%r2, %tid.y;
	shl.b32 	%r3, %r25, 4;
	mul.lo.s32 	%r4, %r3, %r27;
	add.s32 	%r5, %r4, %r25;
	shl.b32 	%r6, %r26, 4;
	setp.lt.s32 	%p1, %r25, 1;
	mov.f32 	%f161, 0f00000000;
	@%p1 bra 	$L__BB3_6;
	mul.lo.s32 	%r7, %r25, %r2;
	shl.b32 	%r28, %r2, 6;
	mov.u32 	%r29, _ZZ33matrixMulTilingSharedUnrollKernelPfPKfS1_iE2As;
	add.s32 	%r8, %r29, %r28;
	shl.b32 	%r30, %r1, 2;
	add.s32 	%r9, %r8, %r30;
	mov.u32 	%r31, _ZZ33matrixMulTilingSharedUnrollKernelPfPKfS1_iE2Bs;
	add.s32 	%r11, %r31, %r30;
	add.s32 	%r10, %r11, %r28;
	add.s32 	%r12, %r4, 16;
	max.s32 	%r32, %r5, %r12;
	not.b32 	%r33, %r4;
	add.s32 	%r13, %r32, %r33;
	and.b32  	%r34, %r13, 16;
	setp.ne.s32 	%p2, %r34, 0;
	mov.f32 	%f161, 0f00000000;
	mov.u32 	%r52, %r6;
	mov.u32 	%r56, %r4;
	@%p2 bra 	$L__BB3_3;
	add.s32 	%r35, %r7, %r1;
	add.s32 	%r36, %r35, %r4;
	mul.wide.s32 	%rd6, %r36, 4;
	add.s64 	%rd7, %rd2, %rd6;
	ld.global.f32 	%f10, [%rd7];
	st.shared.f32 	[%r9], %f10;
	add.s32 	%r37, %r35, %r6;
	mul.wide.s32 	%rd8, %r37, 4;
	add.s64 	%rd9, %rd1, %rd8;
	ld.global.f32 	%f11, [%rd9];
	st.shared.f32 	[%r10], %f11;
	bar.sync 	0;
	ld.shared.f32 	%f12, [%r8];
	ld.shared.f32 	%f13, [%r11];
	fma.rn.f32 	%f14, %f12, %f13, 0f00000000;
	ld.shared.f32 	%f15, [%r8+4];
	ld.shared.f32 	%f16, [%r11+64];
	fma.rn.f32 	%f17, %f15, %f16, %f14;
	ld.shared.f32 	%f18, [%r8+8];
	ld.shared.f32 	%f19, [%r11+128];
	fma.rn.f32 	%f20, %f18, %f19, %f17;
	ld.shared.f32 	%f21, [%r8+12];
	ld.shared.f32 	%f22, [%r11+192];
	fma.rn.f32 	%f23, %f21, %f22, %f20;
	ld.shared.f32 	%f24, [%r8+16];
	ld.shared.f32 	%f25, [%r11+256];
	fma.rn.f32 	%f26, %f24, %f25, %f23;
	ld.shared.f32 	%f27, [%r8+20];
	ld.shared.f32 	%f28, [%r11+320];
	fma.rn.f32 	%f29, %f27, %f28, %f26;
	ld.shared.f32 	%f30, [%r8+24];
	ld.shared.f32 	%f31, [%r11+384];
	fma.rn.f32 	%f32, %f30, %f31, %f29;
	ld.shared.f32 	%f33, [%r8+28];
	ld.shared.f32 	%f34, [%r11+448];
	fma.rn.f32 	%f35, %f33, %f34, %f32;
	ld.shared.f32 	%f36, [%r8+32];
	ld.shared.f32 	%f37, [%r11+512];
	fma.rn.f32 	%f38, %f36, %f37, %f35;
	ld.shared.f32 	%f39, [%r8+36];
	ld.shared.f32 	%f40, [%r11+576];
	fma.rn.f32 	%f41, %f39, %f40, %f38;
	ld.shared.f32 	%f42, [%r8+40];
	ld.shared.f32 	%f43, [%r11+640];
	fma.rn.f32 	%f44, %f42, %f43, %f41;
	ld.shared.f32 	%f45, [%r8+44];
	ld.shared.f32 	%f46, [%r11+704];
	fma.rn.f32 	%f47, %f45, %f46, %f44;
	ld.shared.f32 	%f48, [%r8+48];
	ld.shared.f32 	%f49, [%r11+768];
	fma.rn.f32 	%f50, %f48, %f49, %f47;
	ld.shared.f32 	%f51, [%r8+52];
	ld.shared.f32 	%f52, [%r11+832];
	fma.rn.f32 	%f53, %f51, %f52, %f50;
	ld.shared.f32 	%f54, [%r8+56];
	ld.shared.f32 	%f55, [%r11+896];
	fma.rn.f32 	%f56, %f54, %f55, %f53;
	ld.shared.f32 	%f57, [%r8+60];
	ld.shared.f32 	%f58, [%r11+960];
	fma.rn.f32 	%f161, %f57, %f58, %f56;
	bar.sync 	0;
	add.s32 	%r52, %r6, %r3;
	mov.u32 	%r56, %r12;
$L__BB3_3:
	setp.lt.u32 	%p3, %r13, 16;
	@%p3 bra 	$L__BB3_6;
	add.s32 	%r38, %r1, %r52;
	add.s32 	%r55, %r38, %r7;
	add.s32 	%r39, %r1, %r56;
	add.s32 	%r54, %r39, %r7;
	mul.wide.s32 	%rd16, %r3, 4;
$L__BB3_5:
	ld.param.u64 	%rd23, [_Z33matrixMulTilingSharedUnrollKernelPfPKfS1_i_param_2];
	ld.param.u64 	%rd22, [_Z33matrixMulTilingSharedUnrollKernelPfPKfS1_i_param_1];
	mul.wide.s32 	%rd10, %r54, 4;
	cvta.to.global.u64 	%rd11, %rd22;
	add.s64 	%rd12, %rd11, %rd10;
	ld.global.f32 	%f59, [%rd12];
	st.shared.f32 	[%r9], %f59;
	cvta.to.global.u64 	%rd13, %rd23;
	mul.wide.s32 	%rd14, %r55, 4;
	add.s64 	%rd15, %rd13, %rd14;
	ld.global.f32 	%f60, [%rd15];
	st.shared.f32 	[%r10], %f60;
	bar.sync 	0;
	ld.shared.f32 	%f61, [%r8];
	ld.shared.f32 	%f62, [%r11];
	fma.rn.f32 	%f63, %f61, %f62, %f161;
	ld.shared.f32 	%f64, [%r8+4];
	ld.shared.f32 	%f65, [%r11+64];
	fma.rn.f32 	%f66, %f64, %f65, %f63;
	ld.shared.f32 	%f67, [%r8+8];
	ld.shared.f32 	%f68, [%r11+128];
	fma.rn.f32 	%f69, %f67, %f68, %f66;
	ld.shared.f32 	%f70, [%r8+12];
	ld.shared.f32 	%f71, [%r11+192];
	fma.rn.f32 	%f72, %f70, %f71, %f69;
	ld.shared.f32 	%f73, [%r8+16];
	ld.shared.f32 	%f74, [%r11+256];
	fma.rn.f32 	%f75, %f73, %f74, %f72;
	ld.shared.f32 	%f76, [%r8+20];
	ld.shared.f32 	%f77, [%r11+320];
	fma.rn.f32 	%f78, %f76, %f77, %f75;
	ld.shared.f32 	%f79, [%r8+24];
	ld.shared.f32 	%f80, [%r11+384];
	fma.rn.f32 	%f81, %f79, %f80, %f78;
	ld.shared.f32 	%f82, [%r8+28];
	ld.shared.f32 	%f83, [%r11+448];
	fma.rn.f32 	%f84, %f82, %f83, %f81;
	ld.shared.f32 	%f85, [%r8+32];
	ld.shared.f32 	%f86, [%r11+512];
	fma.rn.f32 	%f87, %f85, %f86, %f84;
	ld.shared.f32 	%f88, [%r8+36];
	ld.shared.f32 	%f89, [%r11+576];
	fma.rn.f32 	%f90, %f88, %f89, %f87;
	ld.shared.f32 	%f91, [%r8+40];
	ld.shared.f32 	%f92, [%r11+640];
	fma.rn.f32 	%f93, %f91, %f92, %f90;
	ld.shared.f32 	%f94, [%r8+44];
	ld.shared.f32 	%f95, [%r11+704];
	fma.rn.f32 	%f96, %f94, %f95, %f93;
	ld.shared.f32 	%f97, [%r8+48];
	ld.shared.f32 	%f98, [%r11+768];
	fma.rn.f32 	%f99, %f97, %f98, %f96;
	ld.shared.f32 	%f100, [%r8+52];
	ld.shared.f32 	%f101, [%r11+832];
	fma.rn.f32 	%f102, %f100, %f101, %f99;
	ld.shared.f32 	%f103, [%r8+56];
	ld.shared.f32 	%f104, [%r11+896];
	fma.rn.f32 	%f105, %f103, %f104, %f102;
	ld.shared.f32 	%f106, [%r8+60];
	ld.shared.f32 	%f107, [%r11+960];
	fma.rn.f32 	%f108, %f106, %f107, %f105;
	bar.sync 	0;
	ld.global.f32 	%f109, [%rd12+64];
	st.shared.f32 	[%r9], %f109;
	add.s64 	%rd17, %rd15, %rd16;
	ld.global.f32 	%f110, [%rd17];
	st.shared.f32 	[%r10], %f110;
	bar.sync 	0;
	ld.shared.f32 	%f111, [%r8];
	ld.shared.f32 	%f112, [%r11];
	fma.rn.f32 	%f113, %f111, %f112, %f108;
	ld.shared.f32 	%f114, [%r8+4];
	ld.shared.f32 	%f115, [%r11+64];
	fma.rn.f32 	%f116, %f114, %f115, %f113;
	ld.shared.f32 	%f117, [%r8+8];
	ld.shared.f32 	%f118, [%r11+128];
	fma.rn.f32 	%f119, %f117, %f118, %f116;
	ld.shared.f32 	%f120, [%r8+12];
	ld.shared.f32 	%f121, [%r11+192];
	fma.rn.f32 	%f122, %f120, %f121, %f119;
	ld.shared.f32 	%f123, [%r8+16];
	ld.shared.f32 	%f124, [%r11+256];
	fma.rn.f32 	%f125, %f123, %f124, %f122;
	ld.shared.f32 	%f126, [%r8+20];
	ld.shared.f32 	%f127, [%r11+320];
	fma.rn.f32 	%f128, %f126, %f127, %f125;
	ld.shared.f32 	%f129, [%r8+24];
	ld.shared.f32 	%f130, [%r11+384];
	fma.rn.f32 	%f131, %f129, %f130, %f128;
	ld.shared.f32 	%f132, [%r8+28];
	ld.shared.f32 	%f133, [%r11+448];
	fma.rn.f32 	%f134, %f132, %f133, %f131;
	ld.shared.f32 	%f135, [%r8+32];
	ld.shared.f32 	%f136, [%r11+512];
	fma.rn.f32 	%f137, %f135, %f136, %f134;
	ld.shared.f32 	%f138, [%r8+36];
	ld.shared.f32 	%f139, [%r11+576];
	fma.rn.f32 	%f140, %f138, %f139, %f137;
	ld.shared.f32 	%f141, [%r8+40];
	ld.shared.f32 	%f142, [%r11+640];
	fma.rn.f32 	%f143, %f141, %f142, %f140;
	ld.shared.f32 	%f144, [%r8+44];
	ld.shared.f32 	%f145, [%r11+704];
	fma.rn.f32 	%f146, %f144, %f145, %f143;
	ld.shared.f32 	%f147, [%r8+48];
	ld.shared.f32 	%f148, [%r11+768];
	fma.rn.f32 	%f149, %f147, %f148, %f146;
	ld.shared.f32 	%f150, [%r8+52];
	ld.shared.f32 	%f151, [%r11+832];
	fma.rn.f32 	%f152, %f150, %f151, %f149;
	ld.shared.f32 	%f153, [%r8+56];
	ld.shared.f32 	%f154, [%r11+896];
	fma.rn.f32 	%f155, %f153, %f154, %f152;
	ld.shared.f32 	%f156, [%r8+60];
	ld.shared.f32 	%f157, [%r11+960];
	fma.rn.f32 	%f161, %f156, %f157, %f155;
	bar.sync 	0;
	add.s32 	%r56, %r56, 32;
	shl.b32 	%r47, %r25, 5;
	add.s32 	%r55, %r55, %r47;
	add.s32 	%r54, %r54, 32;
	setp.lt.s32 	%p4, %r56, %r5;
	@%p4 bra 	$L__BB3_5;
$L__BB3_6:
	ld.param.u64 	%rd21, [_Z33matrixMulTilingSharedUnrollKernelPfPKfS1_i_param_0];
	cvta.to.global.u64 	%rd18, %rd21;
	add.s32 	%r49, %r6, %r1;
	mad.lo.s32 	%r50, %r25, %r2, %r49;
	add.s32 	%r51, %r50, %r4;
	mul.wide.s32 	%rd19, %r51, 4;
	add.s64 	%rd20, %rd18, %rd19;
	st.global.f32 	[%rd20], %f161;
	ret;

}
	// .globl	_Z15vectorAddKernelPfPKfS1_i
.visible .entry _Z15vectorAddKernelPfPKfS1_i(
	.param .u64 .ptr .align 1 _Z15vectorAddKernelPfPKfS1_i_param_0,
	.param .u64 .ptr .align 1 _Z15vectorAddKernelPfPKfS1_i_param_1,
	.param .u64 .ptr .align 1 _Z15vectorAddKernelPfPKfS1_i_param_2,
	.param .u32 _Z15vectorAddKernelPfPKfS1_i_param_3
)
{
	.reg .pred 	%p<2>;
	.reg .b32 	%r<6>;
	.reg .b32 	%f<4>;
	.reg .b64 	%rd<11>;

	ld.param.u64 	%rd1, [_Z15vectorAddKernelPfPKfS1_i_param_0];
	ld.param.u64 	%rd2, [_Z15vectorAddKernelPfPKfS1_i_param_1];
	ld.param.u64 	%rd3, [_Z15vectorAddKernelPfPKfS1_i_param_2];
	ld.param.u32 	%r2, [_Z15vectorAddKernelPfPKfS1_i_param_3];
	mov.u32 	%r3, %ctaid.x;
	mov.u32 	%r4, %ntid.x;
	mov.u32 	%r5, %tid.x;
	mad.lo.s32 	%r1, %r3, %r4, %r5;
	setp.ge.s32 	%p1, %r1, %r2;
	@%p1 bra 	$L__BB4_2;
	cvta.to.global.u64 	%rd4, %rd2;
	cvta.to.global.u64 	%rd5, %rd3;
	cvta.to.global.u64 	%rd6, %rd1;
	mul.wide.s32 	%rd7, %r1, 4;
	add.s64 	%rd8, %rd4, %rd7;
	ld.global.f32 	%f1, [%rd8];
	add.s64 	%rd9, %rd5, %rd7;
	ld.global.f32 	%f2, [%rd9];
	add.f32 	%f3, %f1, %f2;
	add.s64 	%rd10, %rd6, %rd7;
	st.global.f32 	[%rd10], %f3;
$L__BB4_2:
	ret;

}


// ===== COMPILED SASS (sm_100) =====

	.target	sm_100

	.elftype	@"ET_EXEC"


//--------------------- .note.nv.tkinfo           --------------------------
	.section	.note.nv.tkinfo,"",@"SHT_NOTE"
	.sectionflags	@"SHF_NOTE_NV_TKINFO"
	.tkinfo
        /*0018*/ 	.word	0x00000002
        /*0030*/ 	.string	""
        /*0030*/ 	.string	"ptxas"
        /*0030*/ 	.string	"Cuda compilation tools, release 13.0, V13.0.88"
        /*0030*/ 	.string	"Build cuda_13.0.r13.0/compiler.36424714_0"
        /*0030*/ 	.string	"-arch sm_100 -m 64 "



//--------------------- .note.nv.cuinfo           --------------------------
	.section	.note.nv.cuinfo,"",@"SHT_NOTE"
	.sectionflags	@"SHF_NOTE_NV_CUINFO"
        /*0018*/ 	.short	0x0002
        /*001a*/ 	.short	0x0064
        /*001c*/ 	.short	0x0082
	.zero		2


//--------------------- .nv.info                  --------------------------
	.section	.nv.info,"",@"SHT_CUDA_INFO"
	.align	4


	//----- nvinfo : EIATTR_REGCOUNT
	.align		4
        /*0000*/ 	.byte	0x04, 0x2f
        /*0002*/ 	.short	(.L_1 - .L_0)
	.align		4
.L_0:
        /*0004*/ 	.word	index@(_Z15matrixMulKernelPfPKfS1_i)
        /*0008*/ 	.word	0x00000020


	//----- nvinfo : EIATTR_FRAME_SIZE
	.align		4
.L_1:
        /*000c*/ 	.byte	0x04, 0x11
        /*000e*/ 	.short	(.L_3 - .L_2)
	.align		4
.L_2:
        /*0010*/ 	.word	index@(_Z15matrixMulKernelPfPKfS1_i)
        /*0014*/ 	.word	0x00000000


	//----- nvinfo : EIATTR_REGCOUNT
	.align		4
.L_3:
        /*0018*/ 	.byte	0x04, 0x2f
        /*001a*/ 	.short	(.L_5 - .L_4)
	.align		4
.L_4:
        /*001c*/ 	.word	index@(_Z21matrixMulTilingKernelPfPKfS1_i)
        /*0020*/ 	.word	0x00000020


	//----- nvinfo : EIATTR_FRAME_SIZE
	.align		4
.L_5:
        /*0024*/ 	.byte	0x04, 0x11
        /*0026*/ 	.short	(.L_7 - .L_6)
	.align		4
.L_6:
        /*0028*/ 	.word	index@(_Z21matrixMulTilingKernelPfPKfS1_i)
        /*002c*/ 	.word	0x00000000


	//----- nvinfo : EIATTR_REGCOUNT
	.align		4
.L_7:
        /*0030*/ 	.byte	0x04, 0x2f
        /*0032*/ 	.short	(.L_9 - .L_8)
	.align		4
.L_8:
        /*0034*/ 	.word	index@(_Z27matrixMulTilingSharedKernelPfPKfS1_i)
        /*0038*/ 	.word	0x00000020


	//----- nvinfo : EIATTR_FRAME_SIZE
	.align		4
.L_9:
        /*003c*/ 	.byte	0x04, 0x11
        /*003e*/ 	.short	(.L_11 - .L_10)
	.align		4
.L_10:
        /*0040*/ 	.word	index@(_Z27matrixMulTilingSharedKernelPfPKfS1_i)
        /*0044*/ 	.word	0x00000000


	//----- nvinfo : EIATTR_REGCOUNT
	.align		4
.L_11:
        /*0048*/ 	.byte	0x04, 0x2f
        /*004a*/ 	.short	(.L_13 - .L_12)
	.align		4
.L_12:
        /*004c*/ 	.word	index@(_Z33matrixMulTilingSharedUnrollKernelPfPKfS1_i)
        /*0050*/ 	.word	0x00000020


	//----- nvinfo : EIATTR_FRAME_SIZE
	.align		4
.L_13:
        /*0054*/ 	.byte	0x04, 0x11
        /*0056*/ 	.short	(.L_15 - .L_14)
	.align		4
.L_14:
        /*0058*/ 	.word	index@(_Z33matrixMulTilingSharedUnrollKernelPfPKfS1_i)
        /*005c*/ 	.word	0x00000000


	//----- nvinfo : EIATTR_REGCOUNT
	.align		4
.L_15:
        /*0060*/ 	.byte	0x04, 0x2f
        /*0062*/ 	.short	(.L_17 - .L_16)
	.align		4
.L_16:
        /*0064*/ 	.word	index@(_Z15vectorAddKernelPfPKfS1_i)
        /*0068*/ 	.word	0x0000000c


	//----- nvinfo : EIATTR_FRAME_SIZE
	.align		4
.L_17:
        /*006c*/ 	.byte	0x04, 0x11
        /*006e*/ 	.short	(.L_19 - .L_18)
	.align		4
.L_18:
        /*0070*/ 	.word	index@(_Z15vectorAddKernelPfPKfS1_i)
        /*0074*/ 	.word	0x00000000


	//----- nvinfo : EIATTR_MIN_STACK_SIZE
	.align		4
.L_19:
        /*0078*/ 	.byte	0x04, 0x12
        /*007a*/ 	.short	(.L_21 - .L_20)
	.align		4
.L_20:
        /*007c*/ 	.word	index@(_Z15vectorAddKernelPfPKfS1_i)
        /*0080*/ 	.word	0x00000000


	//----- nvinfo : EIATTR_MIN_STACK_SIZE
	.align		4
.L_21:
        /*0084*/ 	.byte	0x04, 0x12
        /*0086*/ 	.short	(.L_23 - .L_22)
	.align		4
.L_22:
        /*0088*/ 	.word	index@(_Z33matrixMulTilingSharedUnrollKernelPfPKfS1_i)
        /*008c*/ 	.word	0x00000000


	//----- nvinfo : EIATTR_MIN_STACK_SIZE
	.align		4
.L_23:
        /*0090*/ 	.byte	0x04, 0x12
        /*0092*/ 	.short	(.L_25 - .L_24)
	.align		4
.L_24:
        /*0094*/ 	.word	index@(_Z27matrixMulTilingSharedKernelPfPKfS1_i)
        /*0098*/ 	.word	0x00000000


	//----- nvinfo : EIATTR_MIN_STACK_SIZE
	.align		4
.L_25:
        /*009c*/ 	.byte	0x04, 0x12
        /*009e*/ 	.short	(.L_27 - .L_26)
	.align		4
.L_26:
        /*00a0*/ 	.word	index@(_Z21matrixMulTilingKernelPfPKfS1_i)
        /*00a4*/ 	.word	0x00000000


	//----- nvinfo : EIATTR_MIN_STACK_SIZE
	.align		4
.L_27:
        /*00a8*/ 	.byte	0x04, 0x12
        /*00aa*/ 	.short	(.L_29 - .L_28)
	.align		4
.L_28:
        /*00ac*/ 	.word	index@(_Z15matrixMulKernelPfPKfS1_i)
        /*00b0*/ 	.word	0x00000000
.L_29:


//--------------------- .nv.compat                --------------------------
	.section	.nv.compat,"",@"SHT_CUDA_COMPAT_INFO"
	.align	4
        /*0000*/ 	.byte	0x02, 0x09, 0x00, 0x00, 0x02, 0x02, 0x01, 0x00, 0x02, 0x05, 0x05, 0x00, 0x03, 0x07, 0x01, 0x01
        /*0010*/ 	.byte	0x02, 0x03, 0x00, 0x00, 0x02, 0x06, 0x01, 0x00, 0x04, 0x0b, 0x08, 0x00, 0x09, 0x00, 0x00, 0x00
        /*0020*/ 	.byte	0x00, 0x00, 0x00, 0x00


//--------------------- .nv.info._Z15vectorAddKernelPfPKfS1_i --------------------------
	.section	.nv.info._Z15vectorAddKernelPfPKfS1_i,"",@"SHT_CUDA_INFO"
	.sectionflags	@""
	.align	4


	//----- nvinfo : EIATTR_CUDA_API_VERSION
	.align		4
        /*0000*/ 	.byte	0x04, 0x37
        /*0002*/ 	.short	(.L_31 - .L_30)
.L_30:
        /*0004*/ 	.word	0x00000082


	//----- nvinfo : EIATTR_KPARAM_INFO
	.align		4
.L_31:
        /*0008*/ 	.byte	0x04, 0x17
        /*000a*/ 	.short	(.L_33 - .L_32)
.L_32:
        /*000c*/ 	.word	0x00000000
        /*0010*/ 	.short	0x0003
        /*0012*/ 	.short	0x0018
        /*0014*/ 	.byte	0x00, 0xf0, 0x11, 0x00


	//----- nvinfo : EIATTR_KPARAM_INFO
	.align		4
.L_33:
        /*0018*/ 	.byte	0x04, 0x17
        /*001a*/ 	.short	(.L_35 - .L_34)
.L_34:
        /*001c*/ 	.word	0x00000000
        /*0020*/ 	.short	0x0002
        /*0022*/ 	.short	0x0010
        /*0024*/ 	.byte	0x00, 0xf5, 0x21, 0x00


	//----- nvinfo : EIATTR_KPARAM_INFO
	.align		4
.L_35:
        /*0028*/ 	.byte	0x04, 0x17
        /*002a*/ 	.short	(.L_37 - .L_36)
.L_36:
        /*002c*/ 	.word	0x00000000
        /*0030*/ 	.short	0x0001
        /*0032*/ 	.short	0x0008
        /*0034*/ 	.byte	0x00, 0xf5, 0x21, 0x00


	//----- nvinfo : EIATTR_KPARAM_INFO
	.align		4
.L_37:
        /*0038*/ 	.byte	0x04, 0x17
        /*003a*/ 	.short	(.L_39 - .L_38)
.L_38:
        /*003c*/ 	.word	0x00000000
        /*0040*/ 	.short	0x0000
        /*0042*/ 	.short	0x0000
        /*0044*/ 	.byte	0x00, 0xf5, 0x21, 0x00


	//----- nvinfo : EIATTR_SPARSE_MMA_MASK
	.align		4
.L_39:
        /*0048*/ 	.byte	0x03, 0x50
        /*004a*/ 	.short	0x0000


	//----- nvinfo : EIATTR_MAXREG_COUNT
	.align		4
        /*004c*/ 	.byte	0x03, 0x1b
        /*004e*/ 	.short	0x00ff


	//----- nvinfo : EIATTR_MERCURY_ISA_VERSION
	.align		4
        /*0050*/ 	.byte	0x03, 0x5f
        /*0052*/ 	.short	0x0101


	//----- nvinfo : EIATTR_VRC_CTA_INIT_COUNT
	.align		4
        /*0054*/ 	.byte	0x02, 0x4a
	.zero		1
	.zero		1


	//----- nvinfo : EIATTR_EXIT_INSTR_OFFSETS
	.align		4
        /*0058*/ 	.byte	0x04, 0x1c
        /*005a*/ 	.short	(.L_41 - .L_40)


	//   ....[0]....
.L_40:
        /*005c*/ 	.word	0x00000070


	//   ....[1]....
        /*0060*/ 	.word	0x00000130


	//----- nvinfo : EIATTR_CBANK_PARAM_SIZE
	.align		4
.L_41:
        /*0064*/ 	.byte	0x03, 0x19
        /*0066*/ 	.short	0x001c


	//----- nvinfo : EIATTR_PARAM_CBANK
	.align		4
        /*0068*/ 	.byte	0x04, 0x0a
        /*006a*/ 	.short	(.L_43 - .L_42)
	.align		4
.L_42:
        /*006c*/ 	.word	index@(.nv.constant0._Z15vectorAddKernelPfPKfS1_i)
        /*0070*/ 	.short	0x0380
        /*0072*/ 	.short	0x001c


	//----- nvinfo : EIATTR_SW_WAR
	.align		4
.L_43:
        /*0074*/ 	.byte	0x04, 0x36
        /*0076*/ 	.short	(.L_45 - .L_44)
.L_44:
        /*0078*/ 	.word	0x00000008
.L_45:


//--------------------- .nv.info._Z33matrixMulTilingSharedUnrollKernelPfPKfS1_i --------------------------
	.section	.nv.info._Z33matrixMulTilingSharedUnrollKernelPfPKfS1_i,"",@"SHT_CUDA_INFO"
	.sectionflags	@""
	.align	4


	//----- nvinfo : EIATTR_CUDA_API_VERSION
	.align		4
        /*0000*/ 	.byte	0x04, 0x37
        /*0002*/ 	.short	(.L_47 - .L_46)
.L_46:
        /*0004*/ 	.word	0x00000082


	//----- nvinfo : EIATTR_KPARAM_INFO
	.align		4
.L_47:
        /*0008*/ 	.byte	0x04, 0x17
        /*000a*/ 	.short	(.L_49 - .L_48)
.L_48:
        /*000c*/ 	.word	0x00000000
        /*0010*/ 	.short	0x0003
        /*0012*/ 	.short	0x0018
        /*0014*/ 	.byte	0x00, 0xf0, 0x11, 0x00


	//----- nvinfo : EIATTR_KPARAM_INFO
	.align		4
.L_49:
        /*0018*/ 	.byte	0x04, 0x17
        /*001a*/ 	.short	(.L_51 - .L_50)
.L_50:
        /*001c*/ 	.word	0x00000000
        /*0020*/ 	.short	0x0002
        /*0022*/ 	.short	0x0010
        /*0024*/ 	.byte	0x00, 0xf5, 0x21, 0x00


	//----- nvinfo : EIATTR_KPARAM_INFO
	.align		4
.L_51:
        /*0028*/ 	.byte	0x04, 0x17
        /*002a*/ 	.short	(.L_53 - .L_52)
.L_52:
        /*002c*/ 	.word	0x00000000
        /*0030*/ 	.short	0x0001
        /*0032*/ 	.short	0x0008
        /*0034*/ 	.byte	0x00, 0xf5, 0x21, 0x00


	//----- nvinfo : EIATTR_KPARAM_INFO
	.align		4
.L_53:
        /*0038*/ 	.byte	0x04, 0x17
        /*003a*/ 	.short	(.L_55 - .L_54)
.L_54:
        /*003c*/ 	.word	0x00000000
        /*0040*/ 	.short	0x0000
        /*0042*/ 	.short	0x0000
        /*0044*/ 	.byte	0x00, 0xf5, 0x21, 0x00


	//----- nvinfo : EIATTR_SPARSE_MMA_MASK
	.align		4
.L_55:
        /*0048*/ 	.byte	0x03, 0x50
        /*004a*/ 	.short	0x0000


	//----- nvinfo : EIATTR_MAXREG_COUNT
	.align		4
        /*004c*/ 	.byte	0x03, 0x1b
        /*004e*/ 	.short	0x00ff


	//----- nvinfo : EIATTR_NUM_BARRIERS
	.align		4
        /*0050*/ 	.byte	0x02, 0x4c
        /*0052*/ 	.byte	0x01
	.zero		1


	//----- nvinfo : EIATTR_MERCURY_ISA_VERSION
	.align		4
        /*0054*/ 	.byte	0x03, 0x5f
        /*0056*/ 	.short	0x0101


	//----- nvinfo : EIATTR_VRC_CTA_INIT_COUNT
	.align		4
        /*0058*/ 	.byte	0x02, 0x4a
	.zero		1
	.zero		1


	//----- nvinfo : EIATTR_EXIT_INSTR_OFFSETS
	.align		4
        /*005c*/ 	.byte	0x04, 0x1c
        /*005e*/ 	.short	(.L_57 - .L_56)


	//   ....[0]....
.L_56:
        /*0060*/ 	.word	0x00000bd0


	//----- nvinfo : EIATTR_CBANK_PARAM_SIZE
	.align		4
.L_57:
        /*0064*/ 	.byte	0x03, 0x19
        /*0066*/ 	.short	0x001c


	//----- nvinfo : EIATTR_PARAM_CBANK
	.align		4
        /*0068*/ 	.byte	0x04, 0x0a
        /*006a*/ 	.short	(.L_59 - .L_58)
	.align		4
.L_58:
        /*006c*/ 	.word	index@(.nv.constant0._Z33matrixMulTilingSharedUnrollKernelPfPKfS1_i)
        /*0070*/ 	.short	0x0380
        /*0072*/ 	.short	0x001c


	//----- nvinfo : EIATTR_SW_WAR
	.align		4
.L_59:
        /*0074*/ 	.byte	0x04, 0x36
        /*0076*/ 	.short	(.L_61 - .L_60)
.L_60:
        /*0078*/ 	.word	0x00000008
.L_61:


//--------------------- .nv.info._Z27matrixMulTilingSharedKernelPfPKfS1_i --------------------------
	.section	.nv.info._Z27matrixMulTilingSharedKernelPfPKfS1_i,"",@"SHT_CUDA_INFO"
	.sectionflags	@""
	.align	4


	//----- nvinfo : EIATTR_CUDA_API_VERSION
	.align		4
        /*0000*/ 	.byte	0x04, 0x37
        /*0002*/ 	.short	(.L_63 - .L_62)
.L_62:
        /*0004*/ 	.word	0x00000082


	//----- nvinfo : EIATTR_KPARAM_INFO
	.align		4
.L_63:
        /*0008*/ 	.byte	0x04, 0x17
        /*000a*/ 	.short	(.L_65 - .L_64)
.L_64:
        /*000c*/ 	.word	0x00000000
        /*0010*/ 	.short	0x0003
        /*0012*/ 	.short	0x0018
        /*0014*/ 	.byte	0x00, 0xf0, 0x11, 0x00


	//----- nvinfo : EIATTR_KPARAM_INFO
	.align		4
.L_65:
        /*0018*/ 	.byte	0x04, 0x17
        /*001a*/ 	.short	(.L_67 - .L_66)
.L_66:
        /*001c*/ 	.word	0x00000000
        /*0020*/ 	.short	0x0002
        /*0022*/ 	.short	0x0010
        /*0024*/ 	.byte	0x00, 0xf5, 0x21, 0x00


	//----- nvinfo : EIATTR_KPARAM_INFO
	.align		4
.L_67:
        /*0028*/ 	.byte	0x04, 0x17
        /*002a*/ 	.short	(.L_69 - .L_68)
.L_68:
        /*002c*/ 	.word	0x00000000
        /*0030*/ 	.short	0x0001
        /*0032*/ 	.short	0x0008
        /*0034*/ 	.byte	0x00, 0xf5, 0x21, 0x00


	//----- nvinfo : EIATTR_KPARAM_INFO
	.align		4
.L_69:
        /*0038*/ 	.byte	0x04, 0x17
        /*003a*/ 	.short	(.L_71 - .L_70)
.L_70:
        /*003c*/ 	.word	0x00000000
        /*0040*/ 	.short	0x0000
        /*0042*/ 	.short	0x0000
        /*0044*/ 	.byte	0x00, 0xf5, 0x21, 0x00


	//----- nvinfo : EIATTR_SPARSE_MMA_MASK
	.align		4
.L_71:
        /*0048*/ 	.byte	0x03, 0x50
        /*004a*/ 	.short	0x0000


	//----- nvinfo : EIATTR_MAXREG_COUNT
	.align		4
        /*004c*/ 	.byte	0x03, 0x1b
        /*004e*/ 	.short	0x00ff


	//----- nvinfo : EIATTR_NUM_BARRIERS
	.align		4
        /*0050*/ 	.byte	0x02, 0x4c
        /*0052*/ 	.byte	0x01
	.zero		1


	//----- nvinfo : EIATTR_MERCURY_ISA_VERSION
	.align		4
        /*0054*/ 	.byte	0x03, 0x5f
        /*0056*/ 	.short	0x0101


	//----- nvinfo : EIATTR_VRC_CTA_INIT_COUNT
	.align		4
        /*0058*/ 	.byte	0x02, 0x4a
	.zero		1
	.zero		1


	//----- nvinfo : EIATTR_EXIT_INSTR_OFFSETS
	.align		4
        /*005c*/ 	.byte	0x04, 0x1c
        /*005e*/ 	.short	(.L_73 - .L_72)


	//   ....[0]....
.L_72:
        /*0060*/ 	.word	0x00000bd0


	//----- nvinfo : EIATTR_CBANK_PARAM_SIZE
	.align		4
.L_73:
        /*0064*/ 	.byte	0x03, 0x19
        /*0066*/ 	.short	0x001c


	//----- nvinfo : EIATTR_PARAM_CBANK
	.align		4
        /*0068*/ 	.byte	0x04, 0x0a
        /*006a*/ 	.short	(.L_75 - .L_74)
	.align		4
.L_74:
        /*006c*/ 	.word	index@(.nv.constant0._Z27matrixMulTilingSharedKernelPfPKfS1_i)
        /*0070*/ 	.short	0x0380
        /*0072*/ 	.short	0x001c


	//----- nvinfo : EIATTR_SW_WAR
	.align		4
.L_75:
        /*0074*/ 	.byte	0x04, 0x36
        /*0076*/ 	.short	(.L_77 - .L_76)
.L_76:
        /*0078*/ 	.word	0x00000008
.L_77:


//--------------------- .nv.info._Z21matrixMulTilingKernelPfPKfS1_i --------------------------
	.section	.nv.info._Z21matrixMulTilingKernelPfPKfS1_i,"",@"SHT_CUDA_INFO"
	.sectionflags	@""
	.align	4


	//----- nvinfo : EIATTR_CUDA_API_VERSION
	.align		4
        /*0000*/ 	.byte	0x04, 0x37
        /*0002*/ 	.short	(.L_79 - .L_78)
.L_78:
        /*0004*/ 	.word	0x00000082


	//----- nvinfo : EIATTR_KPARAM_INFO
	.align		4
.L_79:
        /*0008*/ 	.byte	0x04, 0x17
        /*000a*/ 	.short	(.L_81 - .L_80)
.L_80:
        /*000c*/ 	.word	0x00000000
        /*0010*/ 	.short	0x0003
        /*0012*/ 	.short	0x0018
        /*0014*/ 	.byte	0x00, 0xf0, 0x11, 0x00


	//----- nvinfo : EIATTR_KPARAM_INFO
	.align		4
.L_81:
        /*0018*/ 	.byte	0x04, 0x17
        /*001a*/ 	.short	(.L_83 - .L_82)
.L_82:
        /*001c*/ 	.word	0x00000000
        /*0020*/ 	.short	0x0002
        /*0022*/ 	.short	0x0010
        /*0024*/ 	.byte	0x00, 0xf5, 0x21, 0x00


	//----- nvinfo : EIATTR_KPARAM_INFO
	.align		4
.L_83:
        /*0028*/ 	.byte	0x04, 0x17
        /*002a*/ 	.short	(.L_85 - .L_84)
.L_84:
        /*002c*/ 	.word	0x00000000
        /*0030*/ 	.short	0x0001
        /*0032*/ 	.short	0x0008
        /*0034*/ 	.byte	0x00, 0xf5, 0x21, 0x00


	//----- nvinfo : EIATTR_KPARAM_INFO
	.align		4
.L_85:
        /*0038*/ 	.byte	0x04, 0x17
        /*003a*/ 	.short	(.L_87 - .L_86)
.L_86:
        /*003c*/ 	.word	0x00000000
        /*0040*/ 	.short	0x0000
        /*0042*/ 	.short	0x0000
        /*0044*/ 	.byte	0x00, 0xf5, 0x21, 0x00


	//----- nvinfo : EIATTR_SPARSE_MMA_MASK
	.align		4
.L_87:
        /*0048*/ 	.byte	0x03, 0x50
        /*004a*/ 	.short	0x0000


	//----- nvinfo : EIATTR_MAXREG_COUNT
	.align		4
        /*004c*/ 	.byte	0x03, 0x1b
        /*004e*/ 	.short	0x00ff


	//----- nvinfo : EIATTR_MERCURY_ISA_VERSION
	.align		4
        /*0050*/ 	.byte	0x03, 0x5f
        /*0052*/ 	.short	0x0101


	//----- nvinfo : EIATTR_VRC_CTA_INIT_COUNT
	.align		4
        /*0054*/ 	.byte	0x02, 0x4a
	.zero		1
	.zero		1


	//----- nvinfo : EIATTR_EXIT_INSTR_OFFSETS
	.align		4
        /*0058*/ 	.byte	0x04, 0x1c
        /*005a*/ 	.short	(.L_89 - .L_88)


	//   ....[0]....
.L_88:
        /*005c*/ 	.word	0x00000880


	//----- nvinfo : EIATTR_CBANK_PARAM_SIZE
	.align		4
.L_89:
        /*0060*/ 	.byte	0x03, 0x19
        /*0062*/ 	.short	0x001c


	//----- nvinfo : EIATTR_PARAM_CBANK
	.align		4
        /*0064*/ 	.byte	0x04, 0x0a
        /*0066*/ 	.short	(.L_91 - .L_90)
	.align		4
.L_90:
        /*0068*/ 	.word	index@(.nv.constant0._Z21matrixMulTilingKernelPfPKfS1_i)
        /*006c*/ 	.short	0x0380
        /*006e*/ 	.short	0x001c


	//----- nvinfo : EIATTR_SW_WAR
	.align		4
.L_91:
        /*0070*/ 	.byte	0x04, 0x36
        /*0072*/ 	.short	(.L_93 - .L_92)
.L_92:
        /*0074*/ 	.word	0x00000008
.L_93:


//--------------------- .nv.info._Z15matrixMulKernelPfPKfS1_i --------------------------
	.section	.nv.info._Z15matrixMulKernelPfPKfS1_i,"",@"SHT_CUDA_INFO"
	.sectionflags	@""
	.align	4


	//----- nvinfo : EIATTR_CUDA_API_VERSION
	.align		4
        /*0000*/ 	.byte	0x04, 0x37
        /*0002*/ 	.short	(.L_95 - .L_94)
.L_94:
        /*0004*/ 	.word	0x00000082


	//----- nvinfo : EIATTR_KPARAM_INFO
	.align		4
.L_95:
        /*0008*/ 	.byte	0x04, 0x17
        /*000a*/ 	.short	(.L_97 - .L_96)
.L_96:
        /*000c*/ 	.word	0x00000000
        /*0010*/ 	.short	0x0003
        /*0012*/ 	.short	0x0018
        /*0014*/ 	.byte	0x00, 0xf0, 0x11, 0x00


	//----- nvinfo : EIATTR_KPARAM_INFO
	.align		4
.L_97:
        /*0018*/ 	.byte	0x04, 0x17
        /*001a*/ 	.short	(.L_99 - .L_98)
.L_98:
        /*001c*/ 	.word	0x00000000
        /*0020*/ 	.short	0x0002
        /*0022*/ 	.short	0x0010
        /*0024*/ 	.byte	0x00, 0xf5, 0x21, 0x00


	//----- nvinfo : EIATTR_KPARAM_INFO
	.align		4
.L_99:
        /*0028*/ 	.byte	0x04, 0x17
        /*002a*/ 	.short	(.L_101 - .L_100)
.L_100:
        /*002c*/ 	.word	0x00000000
        /*0030*/ 	.short	0x0001
        /*0032*/ 	.short	0x0008
        /*0034*/ 	.byte	0x00, 0xf5, 0x21, 0x00


	//----- nvinfo : EIATTR_KPARAM_INFO
	.align		4
.L_101:
        /*0038*/ 	.byte	0x04, 0x17
        /*003a*/ 	.short	(.L_103 - .L_102)
.L_102:
        /*003c*/ 	.word	0x00000000
        /*0040*/ 	.short	0x0000
        /*0042*/ 	.short	0x0000
        /*0044*/ 	.byte	0x00, 0xf5, 0x21, 0x00


	//----- nvinfo : EIATTR_SPARSE_MMA_MASK
	.align		4
.L_103:
        /*0048*/ 	.byte	0x03, 0x50
        /*004a*/ 	.short	0x0000


	//----- nvinfo : EIATTR_MAXREG_COUNT
	.align		4
        /*004c*/ 	.byte	0x03, 0x1b
        /*004e*/ 	.short	0x00ff


	//----- nvinfo : EIATTR_NUM_BARRIERS
	.align		4
        /*0050*/ 	.byte	0x02, 0x4c
        /*0052*/ 	.byte	0x01
	.zero		1


	//----- nvinfo : EIATTR_MERCURY_ISA_VERSION
	.align		4
        /*0054*/ 	.byte	0x03, 0x5f
        /*0056*/ 	.short	0x0101


	//----- nvinfo : EIATTR_VRC_CTA_INIT_COUNT
	.align		4
        /*0058*/ 	.byte	0x02, 0x4a
	.zero		1
	.zero		1


	//----- nvinfo : EIATTR_EXIT_INSTR_OFFSETS
	.align		4
        /*005c*/ 	.byte	0x04, 0x1c
        /*005e*/ 	.short	(.L_105 - .L_104)


	//   ....[0]....
.L_104:
        /*0060*/ 	.word	0x00000bd0


	//----- nvinfo : EIATTR_CBANK_PARAM_SIZE
	.align		4
.L_105:
        /*0064*/ 	.byte	0x03, 0x19
        /*0066*/ 	.short	0x001c


	//----- nvinfo : EIATTR_PARAM_CBANK
	.align		4
        /*0068*/ 	.byte	0x04, 0x0a
        /*006a*/ 	.short	(.L_107 - .L_106)
	.align		4
.L_106:
        /*006c*/ 	.word	index@(.nv.constant0._Z15matrixMulKernelPfPKfS1_i)
        /*0070*/ 	.short	0x0380
        /*0072*/ 	.short	0x001c


	//----- nvinfo : EIATTR_SW_WAR
	.align		4
.L_107:
        /*0074*/ 	.byte	0x04, 0x36
        /*0076*/ 	.short	(.L_109 - .L_108)
.L_108:
        /*0078*/ 	.word	0x00000008
.L_109:


//--------------------- .nv.callgraph             --------------------------
	.section	.nv.callgraph,"",@"SHT_CUDA_CALLGRAPH"
	.align	4
	.sectionentsize	8
	.align		4
        /*0000*/ 	.word	0x00000000
	.align		4
        /*0004*/ 	.word	0xffffffff
	.align		4
        /*0008*/ 	.word	0x00000000
	.align		4
        /*000c*/ 	.word	0xfffffffe
	.align		4
        /*0010*/ 	.word	0x00000000
	.align		4
        /*0014*/ 	.word	0xfffffffd
	.align		4
        /*0018*/ 	.word	0x00000000
	.align		4
        /*001c*/ 	.word	0xfffffffc


//--------------------- .text._Z15vectorAddKernelPfPKfS1_i --------------------------
	.section	.text._Z15vectorAddKernelPfPKfS1_i,"ax",@progbits
	.align	128
        .global         _Z15vectorAddKernelPfPKfS1_i
        .type           _Z15vectorAddKernelPfPKfS1_i,@function
        .size           _Z15vectorAddKernelPfPKfS1_i,(.L_x_18 - _Z15vectorAddKernelPfPKfS1_i)
        .other          _Z15vectorAddKernelPfPKfS1_i,@"STO_CUDA_ENTRY STV_DEFAULT"
_Z15vectorAddKernelPfPKfS1_i:
.text._Z15vectorAddKernelPfPKfS1_i:
[----:B------:R-:W-:Y:S01]  /*0000*/  LDC R1, c[0x0][0x37c] ;  /* 0x0000df00ff017b82 */ /* 0x000fe20000000800 */
[----:B------:R-:W0:Y:S07]  /*0010*/  S2R R0, SR_TID.X ;  /* 0x0000000000007919 */ /* 0x000e2e0000002100 */
[----:B------:R-:W0:Y:S01]  /*0020*/  S2UR UR4, SR_CTAID.X ;  /* 0x00000000000479c3 */ /* 0x000e220000002500 */
[----:B------:R-:W1:Y:S07]  /*0030*/  LDCU UR5, c[0x0][0x398] ;  /* 0x00007300ff0577ac */ /* 0x000e6e0008000800 */
[----:B------:R-:W0:Y:S02]  /*0040*/  LDC R9, c[0x0][0x360] ;  /* 0x0000d800ff097b82 */ /* 0x000e240000000800 */
[----:B0-----:R-:W-:-:S05]  /*0050*/  IMAD R9, R9, UR4, R0 ;  /* 0x0000000409097c24 */ /* 0x001fca000f8e0200 */
[----:B-1----:R-:W-:-:S13]  /*0060*/  ISETP.GE.AND P0, PT, R9, UR5, PT ;  /* 0x0000000509007c0c */ /* 0x002fda000bf06270 */
[----:B------:R-:W-:Y:S05]  /*0070*/  @P0 EXIT ;  /* 0x000000000000094d */ /* 0x000fea0003800000 */
[----:B------:R-:W0:Y:S01]  /*0080*/  LDC.64 R2, c[0x0][0x388] ;  /* 0x0000e200ff027b82 */ /* 0x000e220000000a00 */
[----:B------:R-:W1:Y:S07]  /*0090*/  LDCU.64 UR4, c[0x0][0x358] ;  /* 0x00006b00ff0477ac */ /* 0x000e6e0008000a00 */
[----:B------:R-:W2:Y:S08]  /*00a0*/  LDC.64 R4, c[0x0][0x390] ;  /* 0x0000e400ff047b82 */ /* 0x000eb00000000a00 */
[----:B------:R-:W3:Y:S01]  /*00b0*/  LDC.64 R6, c[0x0][0x380] ;  /* 0x0000e000ff067b82 */ /* 0x000ee20000000a00 */
[----:B0-----:R-:W-:-:S06]  /*00c0*/  IMAD.WIDE R2, R9, 0x4, R2 ;  /* 0x0000000409027825 */ /* 0x001fcc00078e0202 */
[----:B-1----:R-:W4:Y:S01]  /*00d0*/  LDG.E R2, desc[UR4][R2.64] ;  /* 0x0000000402027981 */ /* 0x002f22000c1e1900 */
[----:B--2---:R-:W-:-:S06]  /*00e0*/  IMAD.WIDE R4, R9, 0x4, R4 ;  /* 0x0000000409047825 */ /* 0x004fcc00078e0204 */
[----:B------:R-:W4:Y:S01]  /*00f0*/  LDG.E R5, desc[UR4][R4.64] ;  /* 0x0000000404057981 */ /* 0x000f22000c1e1900 */
[----:B---3--:R-:W-:-:S04]  /*0100*/  IMAD.WIDE R6, R9, 0x4, R6 ;  /* 0x0000000409067825 */ /* 0x008fc800078e0206 */
[----:B----4-:R-:W-:-:S05]  /*0110*/  FADD R9, R2, R5 ;  /* 0x0000000502097221 */ /* 0x010fca0000000000 */
[----:B------:R-:W-:Y:S01]  /*0120*/  STG.E desc[UR4][R6.64], R9 ;  /* 0x0000000906007986 */ /* 0x000fe2000c101904 */
[----:B------:R-:W-:Y:S05]  /*0130*/  EXIT ;  /* 0x000000000000794d */ /* 0x000fea0003800000 */
.L_x_0:
[----:B------:R-:W-:-:S00]  /*0140*/  BRA `(.L_x_0) ;  /* 0xfffffffc00fc7947 */ /* 0x000fc0000383ffff */
[----:B------:R-:W-:-:S00]  /*0150*/  NOP ;  /* 0x0000000000007918 */ /* 0x000fc00000000000 */
        /* <DEDUP_REMOVED lines=10> */
.L_x_18:


//--------------------- .text._Z33matrixMulTilingSharedUnrollKernelPfPKfS1_i --------------------------
	.section	.text._Z33matrixMulTilingSharedUnrollKernelPfPKfS1_i,"ax",@progbits
	.align	128
        .global         _Z33matrixMulTilingSharedUnrollKernelPfPKfS1_i
        .type           _Z33matrixMulTilingSharedUnrollKernelPfPKfS1_i,@function
        .size           _Z33matrixMulTilingSharedUnrollKernelPfPKfS1_i,(.L_x_19 - _Z33matrixMulTilingSharedUnrollKernelPfPKfS1_i)
        .other          _Z33matrixMulTilingSharedUnrollKernelPfPKfS1_i,@"STO_CUDA_ENTRY STV_DEFAULT"
_Z33matrixMulTilingSharedUnrollKernelPfPKfS1_i:
.text._Z33matrixMulTilingSharedUnrollKernelPfPKfS1_i:
[----:B------:R-:W-:Y:S08]  /*0000*/  LDC R1, c[0x0][0x37c] ;  /* 0x0000df00ff017b82 */ /* 0x000ff00000000800 */
[----:B------:R-:W0:Y:S01]  /*0010*/  LDC R0, c[0x0][0x398] ;  /* 0x0000e600ff007b82 */ /* 0x000e220000000800 */
[----:B------:R-:W1:Y:S01]  /*0020*/  S2R R3, SR_TID.X ;  /* 0x0000000000037919 */ /* 0x000e620000002100 */
[----:B------:R-:W2:Y:S01]  /*0030*/  LDCU.64 UR8, c[0x0][0x358] ;  /* 0x00006b00ff0877ac */ /* 0x000ea20008000a00 */
[----:B------:R-:W-:Y:S01]  /*0040*/  HFMA2 R7, -RZ, RZ, 0, 0 ;  /* 0x00000000ff077431 */ /* 0x000fe200000001ff */
[----:B------:R-:W3:Y:S04]  /*0050*/  S2R R9, SR_TID.Y ;  /* 0x0000000000097919 */ /* 0x000ee80000002200 */
[----:B------:R-:W4:Y:S08]  /*0060*/  S2UR UR4, SR_CTAID.X ;  /* 0x00000000000479c3 */ /* 0x000f300000002500 */
[----:B------:R-:W5:Y:S01]  /*0070*/  S2UR UR5, SR_CTAID.Y ;  /* 0x00000000000579c3 */ /* 0x000f620000002600 */
[----:B0-----:R-:W-:-:S02]  /*0080*/  ISETP.GE.AND P0, PT, R0, 0x1, PT ;  /* 0x000000010000780c */ /* 0x001fc40003f06270 */
[----:B------:R-:W-:Y:S01]  /*0090*/  SHF.L.U32 R18, R0, 0x4, RZ ;  /* 0x0000000400127819 */ /* 0x000fe200000006ff */
[----:B----4-:R-:W-:-:S04]  /*00a0*/  USHF.L.U32 UR4, UR4, 0x4, URZ ;  /* 0x0000000404047899 */ /* 0x010fc800080006ff */
[----:B-----5:R-:W-:-:S06]  /*00b0*/  IMAD R17, R18, UR5, RZ ;  /* 0x0000000512117c24 */ /* 0x020fcc000f8e02ff */
[----:B-123--:R-:W-:Y:S05]  /*00c0*/  @!P0 BRA `(.L_x_1) ;  /* 0x0000000800a88947 */ /* 0x00efea0003800000 */
[----:B------:R-:W0:Y:S01]  /*00d0*/  S2UR UR7, SR_CgaCtaId ;  /* 0x00000000000779c3 */ /* 0x000e220000008800 */
[C---:B------:R-:W-:Y:S01]  /*00e0*/  IADD3 R11, PT, PT, R17.reuse, R0, RZ ;  /* 0x00000000110b7210 */ /* 0x040fe20007ffe0ff */
[----:B------:R-:W-:Y:S01]  /*00f0*/  UMOV UR5, 0x400 ;  /* 0x0000040000057882 */ /* 0x000fe20000000000 */
[----:B------:R-:W-:Y:S01]  /*0100*/  IADD3 R22, PT, PT, R17, 0x10, RZ ;  /* 0x0000001011167810 */ /* 0x000fe20007ffe0ff */
[----:B------:R-:W-:Y:S01]  /*0110*/  UIADD3 UR6, UPT, UPT, UR5, 0x400, URZ ;  /* 0x0000040005067890 */ /* 0x000fe2000fffe0ff */
[----:B------:R-:W-:Y:S02]  /*0120*/  LOP3.LUT R5, RZ, R17, RZ, 0x33, !PT ;  /* 0x00000011ff057212 */ /* 0x000fe400078e33ff */
[----:B------:R-:W-:Y:S02]  /*0130*/  VIMNMX R2, PT, PT, R11, R22, !PT ;  /* 0x000000160b027248 */ /* 0x000fe40007fe0100 */
[----:B------:R-:W-:Y:S02]  /*0140*/  MOV R4, UR4 ;  /* 0x0000000400047c02 */ /* 0x000fe40008000f00 */
[----:B------:R-:W-:-:S02]  /*0150*/  IADD3 R2, PT, PT, R2, R5, RZ ;  /* 0x0000000502027210 */ /* 0x000fc40007ffe0ff */
[----:B------:R-:W-:Y:S02]  /*0160*/  MOV R7, RZ ;  /* 0x000000ff00077202 */ /* 0x000fe40000000f00 */
[C---:B------:R-:W-:Y:S02]  /*0170*/  LOP3.LUT P0, RZ, R2.reuse, 0x10, RZ, 0xc0, !PT ;  /* 0x0000001002ff7812 */ /* 0x040fe4000780c0ff */
[----:B------:R-:W-:Y:S02]  /*0180*/  ISETP.GE.U32.AND P1, PT, R2, 0x10, PT ;  /* 0x000000100200780c */ /* 0x000fe40003f26070 */
[----:B------:R-:W-:Y:S01]  /*0190*/  MOV R20, R17 ;  /* 0x0000001100147202 */ /* 0x000fe20000000f00 */
[----:B0-----:R-:W-:Y:S02]  /*01a0*/  ULEA UR5, UR7, UR5, 0x18 ;  /* 0x0000000507057291 */ /* 0x001fe4000f8ec0ff */
[----:B------:R-:W-:-:S04]  /*01b0*/  ULEA UR6, UR7, UR6, 0x18 ;  /* 0x0000000607067291 */ /* 0x000fc8000f8ec0ff */
[----:B------:R-:W-:Y:S02]  /*01c0*/  LEA R16, R9, UR5, 0x6 ;  /* 0x0000000509107c11 */ /* 0x000fe4000f8e30ff */
[C---:B------:R-:W-:Y:S02]  /*01d0*/  LEA R8, R3.reuse, UR6, 0x2 ;  /* 0x0000000603087c11 */ /* 0x040fe4000f8e10ff */
[----:B------:R-:W-:Y:S02]  /*01e0*/  LEA R10, R3, R16, 0x2 ;  /* 0x00000010030a7211 */ /* 0x000fe400078e10ff */
[----:B------:R-:W-:Y:S01]  /*01f0*/  LEA R2, R9, R8, 0x6 ;  /* 0x0000000809027211 */ /* 0x000fe200078e30ff */
[----:B------:R-:W-:Y:S06]  /*0200*/  @P0 BRA `(.L_x_2) ;  /* 0x0000000000cc0947 */ /* 0x000fec0003800000 */
[----:B------:R-:W0:Y:S01]  /*0210*/  LDC.64 R6, c[0x0][0x388] ;  /* 0x0000e200ff067b82 */ /* 0x000e220000000a00 */
[----:B------:R-:W-:-:S05]  /*0220*/  IMAD R12, R9, R0, R3 ;  /* 0x00000000090c7224 */ /* 0x000fca00078e0203 */
[----:B------:R-:W-:Y:S02]  /*0230*/  IADD3 R13, PT, PT, R17, R12, RZ ;  /* 0x0000000c110d7210 */ /* 0x000fe40007ffe0ff */
[----:B------:R-:W1:Y:S01]  /*0240*/  LDC.64 R4, c[0x0][0x390] ;  /* 0x0000e400ff047b82 */ /* 0x000e620000000a00 */
[----:B------:R-:W-:Y:S02]  /*0250*/  IADD3 R21, PT, PT, R12, UR4, RZ ;  /* 0x000000040c157c10 */ /* 0x000fe4000fffe0ff */
[----:B0-----:R-:W-:-:S05]  /*0260*/  IMAD.WIDE R12, R13, 0x4, R6 ;  /* 0x000000040d0c7825 */ /* 0x001fca00078e0206 */
[----:B------:R-:W2:Y:S01]  /*0270*/  LDG.E R19, desc[UR8][R12.64] ;  /* 0x000000080c137981 */ /* 0x000ea2000c1e1900 */
[----:B-1----:R-:W-:-:S06]  /*0280*/  IMAD.WIDE R20, R21, 0x4, R4 ;  /* 0x0000000415147825 */ /* 0x002fcc00078e0204 */
[----:B------:R-:W3:Y:S04]  /*0290*/  LDG.E R21, desc[UR8][R20.64] ;  /* 0x0000000814157981 */ /* 0x000ee8000c1e1900 */
[----:B--2---:R-:W-:Y:S04]  /*02a0*/  STS [R10], R19 ;  /* 0x000000130a007388 */ /* 0x004fe80000000800 */
[----:B---3--:R-:W-:Y:S01]  /*02b0*/  STS [R2], R21 ;  /* 0x0000001502007388 */ /* 0x008fe20000000800 */
[----:B------:R-:W-:Y:S06]  /*02c0*/  BAR.SYNC.DEFER_BLOCKING 0x0 ;  /* 0x0000000000007b1d */ /* 0x000fec0000010000 */
[----:B------:R-:W-:Y:S04]  /*02d0*/  LDS R25, [R8] ;  /* 0x0000000008197984 */ /* 0x000fe80000000800 */
[----:B------:R-:W0:Y:S04]  /*02e0*/  LDS.128 R4, [R16] ;  /* 0x0000000010047984 */ /* 0x000e280000000c00 */
[----:B------:R-:W1:Y:S04]  /*02f0*/  LDS R27, [R8+0x40] ;  /* 0x00004000081b7984 */ /* 0x000e680000000800 */
[----:B------:R-:W2:Y:S04]  /*0300*/  LDS R28, [R8+0x80] ;  /* 0x00008000081c7984 */ /* 0x000ea80000000800 */
[----:B------:R-:W3:Y:S04]  /*0310*/  LDS R26, [R8+0xc0] ;  /* 0x0000c000081a7984 */ /* 0x000ee80000000800 */
[----:B------:R-:W-:Y:S04]  /*0320*/  LDS R23, [R8+0x100] ;  /* 0x0001000008177984 */ /* 0x000fe80000000800 */
[----:B------:R-:W4:Y:S04]  /*0330*/  LDS.128 R12, [R16+0x10] ;  /* 0x00001000100c7984 */ /* 0x000f280000000c00 */
[----:B------:R-:W5:Y:S04]  /*0340*/  LDS R20, [R8+0x140] ;  /* 0x0001400008147984 */ /* 0x000f680000000800 */
[----:B------:R-:W5:Y:S04]  /*0350*/  LDS R21, [R8+0x180] ;  /* 0x0001800008157984 */ /* 0x000f680000000800 */
[----:B------:R-:W5:Y:S04]  /*0360*/  LDS R24, [R8+0x1c0] ;  /* 0x0001c00008187984 */ /* 0x000f680000000800 */
[----:B------:R-:W-:Y:S01]  /*0370*/  LDS R19, [R8+0x200] ;  /* 0x0002000008137984 */ /* 0x000fe20000000800 */
[----:B0-----:R-:W-:-:S04]  /*0380*/  FFMA R4, R4, R25, RZ ;  /* 0x0000001904047223 */ /* 0x001fc800000000ff */
[----:B-1----:R-:W-:-:S04]  /*0390*/  FFMA R5, R27, R5, R4 ;  /* 0x000000051b057223 */ /* 0x002fc80000000004 */
[----:B--2---:R-:W-:-:S04]  /*03a0*/  FFMA R5, R28, R6, R5 ;  /* 0x000000061c057223 */ /* 0x004fc80000000005 */
[----:B---3--:R-:W-:Y:S02]  /*03b0*/  FFMA R25, R26, R7, R5 ;  /* 0x000000071a197223 */ /* 0x008fe40000000005 */
[----:B------:R-:W0:Y:S04]  /*03c0*/  LDS.128 R4, [R16+0x20] ;  /* 0x0000200010047984 */ /* 0x000e280000000c00 */
[----:B------:R-:W1:Y:S01]  /*03d0*/  LDS R26, [R8+0x240] ;  /* 0x00024000081a7984 */ /* 0x000e620000000800 */
[----:B----4-:R-:W-:-:S04]  /*03e0*/  FFMA R23, R12, R23, R25 ;  /* 0x000000170c177223 */ /* 0x010fc80000000019 */
[----:B-----5:R-:W-:Y:S02]  /*03f0*/  FFMA R20, R20, R13, R23 ;  /* 0x0000000d14147223 */ /* 0x020fe40000000017 */
[----:B------:R-:W2:Y:S02]  /*0400*/  LDS R23, [R8+0x280] ;  /* 0x0002800008177984 */ /* 0x000ea40000000800 */
[----:B------:R-:W-:Y:S02]  /*0410*/  FFMA R21, R21, R14, R20 ;  /* 0x0000000e15157223 */ /* 0x000fe40000000014 */
[----:B------:R-:W3:Y:S02]  /*0420*/  LDS R20, [R8+0x2c0] ;  /* 0x0002c00008147984 */ /* 0x000ee40000000800 */
[----:B------:R-:W-:Y:S02]  /*0430*/  FFMA R25, R24, R15, R21 ;  /* 0x0000000f18197223 */ /* 0x000fe40000000015 */
[----:B------:R-:W-:Y:S04]  /*0440*/  LDS R21, [R8+0x300] ;  /* 0x0003000008157984 */ /* 0x000fe80000000800 */
[----:B------:R-:W4:Y:S04]  /*0450*/  LDS.128 R12, [R16+0x30] ;  /* 0x00003000100c7984 */ /* 0x000f280000000c00 */
[----:B------:R-:W5:Y:S01]  /*0460*/  LDS R24, [R8+0x340] ;  /* 0x0003400008187984 */ /* 0x000f620000000800 */
[----:B0-----:R-:W-:-:S03]  /*0470*/  FFMA R25, R4, R19, R25 ;  /* 0x0000001304197223 */ /* 0x001fc60000000019 */
[----:B------:R-:W0:Y:S04]  /*0480*/  LDS R19, [R8+0x380] ;  /* 0x0003800008137984 */ /* 0x000e280000000800 */
[----:B------:R-:W0:Y:S01]  /*0490*/  LDS R4, [R8+0x3c0] ;  /* 0x0003c00008047984 */ /* 0x000e220000000800 */
[----:B-1----:R-:W-:-:S04]  /*04a0*/  FFMA R26, R26, R5, R25 ;  /* 0x000000051a1a7223 */ /* 0x002fc80000000019 */
[----:B--2---:R-:W-:-:S04]  /*04b0*/  FFMA R23, R23, R6, R26 ;  /* 0x0000000617177223 */ /* 0x004fc8000000001a */
[----:B---3--:R-:W-:-:S04]  /*04c0*/  FFMA R7, R20, R7, R23 ;  /* 0x0000000714077223 */ /* 0x008fc80000000017 */
[----:B----4-:R-:W-:-:S04]  /*04d0*/  FFMA R7, R12, R21, R7 ;  /* 0x000000150c077223 */ /* 0x010fc80000000007 */
[----:B-----5:R-:W-:Y:S01]  /*04e0*/  FFMA R24, R24, R13, R7 ;  /* 0x0000000d18187223 */ /* 0x020fe20000000007 */
[----:B------:R-:W-:-:S03]  /*04f0*/  MOV R20, R22 ;  /* 0x0000001600147202 */ /* 0x000fc60000000f00 */
[----:B0-----:R-:W-:-:S04]  /*0500*/  FFMA R19, R19, R14, R24 ;  /* 0x0000000e13137223 */ /* 0x001fc80000000018 */
[----:B------:R-:W-:Y:S01]  /*0510*/  FFMA R7, R4, R15, R19 ;  /* 0x0000000f04077223 */ /* 0x000fe20000000013 */
[----:B------:R-:W-:Y:S01]  /*0520*/  IADD3 R4, PT, PT, R18, UR4, RZ ;  /* 0x0000000412047c10 */ /* 0x000fe2000fffe0ff */
[----:B------:R-:W-:Y:S06]  /*0530*/  BAR.SYNC.DEFER_BLOCKING 0x0 ;  /* 0x0000000000007b1d */ /* 0x000fec0000010000 */
.L_x_2:
[----:B------:R-:W-:Y:S05]  /*0540*/  @!P1 BRA `(.L_x_1) ;  /* 0x0000000400889947 */ /* 0x000fea0003800000 */
[----:B------:R-:W-:Y:S02]  /*0550*/  IADD3 R4, PT, PT, R3, R4, RZ ;  /* 0x0000000403047210 */ /* 0x000fe40007ffe0ff */
[----:B------:R-:W-:-:S03]  /*0560*/  IADD3 R19, PT, PT, R20, R3, RZ ;  /* 0x0000000314137210 */ /* 0x000fc60007ffe0ff */
[CC--:B------:R-:W-:Y:S02]  /*0570*/  IMAD R21, R9.reuse, R0.reuse, R4 ;  /* 0x0000000009157224 */ /* 0x0c0fe400078e0204 */
[----:B------:R-:W-:-:S07]  /*0580*/  IMAD R19, R9, R0, R19 ;  /* 0x0000000009137224 */ /* 0x000fce00078e0213 */
.L_x_3:
[----:B------:R-:W0:Y:S08]  /*0590*/  LDC.64 R22, c[0x0][0x388] ;  /* 0x0000e200ff167b82 */ /* 0x000e300000000a00 */
[----:B------:R-:W1:Y:S01]  /*05a0*/  LDC.64 R24, c[0x0][0x390] ;  /* 0x0000e400ff187b82 */ /* 0x000e620000000a00 */
[----:B0-----:R-:W-:-:S05]  /*05b0*/  IMAD.WIDE R22, R19, 0x4, R22 ;  /* 0x0000000413167825 */ /* 0x001fca00078e0216 */
[----:B------:R-:W2:Y:S01]  /*05c0*/  LDG.E R5, desc[UR8][R22.64] ;  /* 0x0000000816057981 */ /* 0x000ea2000c1e1900 */
[----:B-1----:R-:W-:-:S05]  /*05d0*/  IMAD.WIDE R24, R21, 0x4, R24 ;  /* 0x0000000415187825 */ /* 0x002fca00078e0218 */
[----:B------:R0:W3:Y:S02]  /*05e0*/  LDG.E R27, desc[UR8][R24.64] ;  /* 0x00000008181b7981 */ /* 0x0000e4000c1e1900 */
[----:B0-----:R-:W-:Y:S02]  /*05f0*/  IMAD.WIDE R24, R18, 0x4, R24 ;  /* 0x0000000412187825 */ /* 0x001fe400078e0218 */
        /* <DEDUP_REMOVED lines=9> */
[----:B------:R-:W-:Y:S01]  /*0690*/  LDS R28, [R8+0x340] ;  /* 0x00034000081c7984 */ /* 0x000fe20000000800 */
[----:B0-----:R-:W-:-:S03]  /*06a0*/  FFMA R4, R12, R4, R7 ;  /* 0x000000040c047223 */ /* 0x001fc60000000007 */
[----:B------:R-:W-:Y:S01]  /*06b0*/  LDS R12, [R8+0x180] ;  /* 0x00018000080c7984 */ /* 0x000fe20000000800 */
[----:B-1----:R-:W-:-:S03]  /*06c0*/  FFMA R29, R29, R13, R4 ;  /* 0x0000000d1d1d7223 */ /* 0x002fc60000000004 */
[----:B------:R-:W-:Y:S01]  /*06d0*/  LDS R13, [R8+0x100] ;  /* 0x00010000080d7984 */ /* 0x000fe20000000800 */
[----:B--2---:R-:W-:-:S03]  /*06e0*/  FFMA R29, R6, R14, R29 ;  /* 0x0000000e061d7223 */ /* 0x004fc6000000001d */
[----:B------:R-:W0:Y:S01]  /*06f0*/  LDS.128 R4, [R16+0x10] ;  /* 0x0000100010047984 */ /* 0x000e220000000c00 */
[----:B---3--:R-:W-:-:S03]  /*0700*/  FFMA R15, R26, R15, R29 ;  /* 0x0000000f1a0f7223 */ /* 0x008fc6000000001d */
[----:B------:R-:W1:Y:S01]  /*0710*/  LDS R26, [R8+0x1c0] ;  /* 0x0001c000081a7984 */ /* 0x000e620000000800 */
[----:B0-----:R-:W-:-:S04]  /*0720*/  FFMA R4, R4, R13, R15 ;  /* 0x0000000d04047223 */ /* 0x001fc8000000000f */
[----:B------:R-:W-:Y:S02]  /*0730*/  FFMA R27, R27, R5, R4 ;  /* 0x000000051b1b7223 */ /* 0x000fe40000000004 */
[----:B------:R-:W-:Y:S02]  /*0740*/  LDS R5, [R8+0x200] ;  /* 0x0002000008057984 */ /* 0x000fe40000000800 */
[----:B------:R-:W-:Y:S02]  /*0750*/  FFMA R27, R12, R6, R27 ;  /* 0x000000060c1b7223 */ /* 0x000fe4000000001b */
[----:B------:R-:W0:Y:S02]  /*0760*/  LDS.128 R12, [R16+0x20] ;  /* 0x00002000100c7984 */ /* 0x000e240000000c00 */
[----:B-1----:R-:W-:Y:S02]  /*0770*/  FFMA R7, R26, R7, R27 ;  /* 0x000000071a077223 */ /* 0x002fe4000000001b */
[----:B------:R-:W1:Y:S04]  /*0780*/  LDS R27, [R8+0x240] ;  /* 0x00024000081b7984 */ /* 0x000e680000000800 */
[----:B------:R-:W2:Y:S04]  /*0790*/  LDS R6, [R8+0x280] ;  /* 0x0002800008067984 */ /* 0x000ea80000000800 */
[----:B------:R-:W3:Y:S04]  /*07a0*/  LDS R4, [R8+0x2c0] ;  /* 0x0002c00008047984 */ /* 0x000ee80000000800 */
[----:B------:R-:W-:Y:S01]  /*07b0*/  LDS R26, [R8+0x3c0] ;  /* 0x0003c000081a7984 */ /* 0x000fe20000000800 */
[----:B0-----:R-:W-:-:S04]  /*07c0*/  FFMA R12, R12, R5, R7 ;  /* 0x000000050c0c7223 */ /* 0x001fc80000000007 */
[----:B-1----:R-:W-:Y:S02]  /*07d0*/  FFMA R13, R27, R13, R12 ;  /* 0x0000000d1b0d7223 */ /* 0x002fe4000000000c */
[----:B------:R-:W-:Y:S02]  /*07e0*/  LDS R27, [R8+0x380] ;  /* 0x00038000081b7984 */ /* 0x000fe40000000800 */
[----:B--2---:R-:W-:Y:S02]  /*07f0*/  FFMA R5, R6, R14, R13 ;  /* 0x0000000e06057223 */ /* 0x004fe4000000000d */
[----:B------:R-:W-:Y:S02]  /*0800*/  LDS R13, [R8+0x300] ;  /* 0x00030000080d7984 */ /* 0x000fe40000000800 */
[----:B---3--:R-:W-:Y:S02]  /*0810*/  FFMA R15, R4, R15, R5 ;  /* 0x0000000f040f7223 */ /* 0x008fe40000000005 */
[----:B------:R-:W0:Y:S01]  /*0820*/  LDS.128 R4, [R16+0x30] ;  /* 0x0000300010047984 */ /* 0x000e220000000c00 */
[----:B------:R-:W-:Y:S06]  /*0830*/  BAR.SYNC.DEFER_BLOCKING 0x0 ;  /* 0x0000000000007b1d */ /* 0x000fec0000010000 */
[----:B------:R-:W2:Y:S04]  /*0840*/  LDG.E R22, desc[UR8][R22.64+0x40] ;  /* 0x0000400816167981 */ /* 0x000ea8000c1e1900 */
[----:B------:R-:W3:Y:S01]  /*0850*/  LDG.E R25, desc[UR8][R24.64] ;  /* 0x0000000818197981 */ /* 0x000ee2000c1e1900 */
[----:B0-----:R-:W-:-:S04]  /*0860*/  FFMA R4, R4, R13, R15 ;  /* 0x0000000d04047223 */ /* 0x001fc8000000000f */
[----:B------:R-:W-:-:S04]  /*0870*/  FFMA R4, R28, R5, R4 ;  /* 0x000000051c047223 */ /* 0x000fc80000000004 */
[----:B------:R-:W-:-:S04]  /*0880*/  FFMA R27, R27, R6, R4 ;  /* 0x000000061b1b7223 */ /* 0x000fc80000000004 */
[----:B------:R-:W-:Y:S01]  /*0890*/  FFMA R7, R26, R7, R27 ;  /* 0x000000071a077223 */ /* 0x000fe2000000001b */
[----:B------:R-:W-:-:S04]  /*08a0*/  IADD3 R20, PT, PT, R20, 0x20, RZ ;  /* 0x0000002014147810 */ /* 0x000fc80007ffe0ff */
[----:B------:R-:W-:Y:S02]  /*08b0*/  ISETP.GE.AND P0, PT, R20, R11, PT ;  /* 0x0000000b1400720c */ /* 0x000fe40003f06270 */
[----:B------:R-:W-:Y:S02]  /*08c0*/  IADD3 R19, PT, PT, R19, 0x20, RZ ;  /* 0x0000002013137810 */ /* 0x000fe40007ffe0ff */
[----:B------:R-:W-:Y:S01]  /*08d0*/  LEA R21, R0, R21, 0x5 ;  /* 0x0000001500157211 */ /* 0x000fe200078e28ff */
        /* <DEDUP_REMOVED lines=9> */
[----:B------:R-:W-:Y:S04]  /*0970*/  LDS R22, [R8+0x140] ;  /* 0x0001400008167984 */ /* 0x000fe80000000800 */
[----:B------:R-:W-:Y:S01]  /*0980*/  LDS R26, [R8+0x1c0] ;  /* 0x0001c000081a7984 */ /* 0x000fe20000000800 */
[----:B0-----:R-:W-:-:S03]  /*0990*/  FFMA R29, R12, R29, R7 ;  /* 0x0000001d0c1d7223 */ /* 0x001fc60000000007 */
[----:B------:R-:W0:Y:S01]  /*09a0*/  LDS.128 R4, [R16+0x10] ;  /* 0x0000100010047984 */ /* 0x000e220000000c00 */
[----:B-1----:R-:W-:-:S04]  /*09b0*/  FFMA R28, R28, R13, R29 ;  /* 0x0000000d1c1c7223 */ /* 0x002fc8000000001d */
[----:B--2---:R-:W-:Y:S02]  /*09c0*/  FFMA R13, R23, R14, R28 ;  /* 0x0000000e170d7223 */ /* 0x004fe4000000001c */
[----:B------:R-:W1:Y:S02]  /*09d0*/  LDS R23, [R8+0x180] ;  /* 0x0001800008177984 */ /* 0x000e640000000800 */
[----:B---3--:R-:W-:Y:S02]  /*09e0*/  FFMA R13, R24, R15, R13 ;  /* 0x0000000f180d7223 */ /* 0x008fe4000000000d */
[----:B------:R-:W-:Y:S02]  /*09f0*/  LDS R24, [R8+0x240] ;  /* 0x0002400008187984 */ /* 0x000fe40000000800 */
[----:B0-----:R-:W-:Y:S02]  /*0a00*/  FFMA R27, R4, R25, R13 ;  /* 0x00000019041b7223 */ /* 0x001fe4000000000d */
[----:B------:R-:W-:Y:S04]  /*0a10*/  LDS R25, [R8+0x200] ;  /* 0x0002000008197984 */ /* 0x000fe80000000800 */
[----:B------:R-:W0:Y:S01]  /*0a20*/  LDS.128 R12, [R16+0x20] ;  /* 0x00002000100c7984 */ /* 0x000e220000000c00 */
[----:B------:R-:W-:-:S04]  /*0a30*/  FFMA R22, R22, R5, R27 ;  /* 0x0000000516167223 */ /* 0x000fc8000000001b */
[----:B-1----:R-:W-:Y:S02]  /*0a40*/  FFMA R5, R23, R6, R22 ;  /* 0x0000000617057223 */ /* 0x002fe40000000016 */
[----:B------:R-:W1:Y:S02]  /*0a50*/  LDS R23, [R8+0x280] ;  /* 0x0002800008177984 */ /* 0x000e640000000800 */
[----:B------:R-:W-:Y:S02]  /*0a60*/  FFMA R5, R26, R7, R5 ;  /* 0x000000071a057223 */ /* 0x000fe40000000005 */
[----:B------:R-:W2:Y:S02]  /*0a70*/  LDS R22, [R8+0x2c0] ;  /* 0x0002c00008167984 */ /* 0x000ea40000000800 */
[----:B0-----:R-:W-:Y:S02]  /*0a80*/  FFMA R27, R12, R25, R5 ;  /* 0x000000190c1b7223 */ /* 0x001fe40000000005 */
[----:B------:R-:W-:Y:S04]  /*0a90*/  LDS R25, [R8+0x300] ;  /* 0x0003000008197984 */ /* 0x000fe80000000800 */
[----:B------:R-:W0:Y:S01]  /*0aa0*/  LDS.128 R4, [R16+0x30] ;  /* 0x0000300010047984 */ /* 0x000e220000000c00 */
[----:B------:R-:W-:-:S03]  /*0ab0*/  FFMA R24, R24, R13, R27 ;  /* 0x0000000d18187223 */ /* 0x000fc6000000001b */
[----:B------:R-:W3:Y:S04]  /*0ac0*/  LDS R27, [R8+0x340] ;  /* 0x00034000081b7984 */ /* 0x000ee80000000800 */
[----:B------:R-:W4:Y:S04]  /*0ad0*/  LDS R13, [R8+0x380] ;  /* 0x00038000080d7984 */ /* 0x000f280000000800 */
[----:B------:R-:W5:Y:S01]  /*0ae0*/  LDS R12, [R8+0x3c0] ;  /* 0x0003c000080c7984 */ /* 0x000f620000000800 */
[----:B-1----:R-:W-:-:S04]  /*0af0*/  FFMA R23, R23, R14, R24 ;  /* 0x0000000e17177223 */ /* 0x002fc80000000018 */
[----:B--2---:R-:W-:-:S04]  /*0b00*/  FFMA R15, R22, R15, R23 ;  /* 0x0000000f160f7223 */ /* 0x004fc80000000017 */
[----:B0-----:R-:W-:-:S04]  /*0b10*/  FFMA R4, R4, R25, R15 ;  /* 0x0000001904047223 */ /* 0x001fc8000000000f */
[----:B---3--:R-:W-:-:S04]  /*0b20*/  FFMA R4, R27, R5, R4 ;  /* 0x000000051b047223 */ /* 0x008fc80000000004 */
[----:B----4-:R-:W-:-:S04]  /*0b30*/  FFMA R13, R13, R6, R4 ;  /* 0x000000060d0d7223 */ /* 0x010fc80000000004 */
[----:B-----5:R-:W-:Y:S01]  /*0b40*/  FFMA R7, R12, R7, R13 ;  /* 0x000000070c077223 */ /* 0x020fe2000000000d */
[----:B------:R-:W-:Y:S06]  /*0b50*/  BAR.SYNC.DEFER_BLOCKING 0x0 ;  /* 0x0000000000007b1d */ /* 0x000fec0000010000 */
[----:B------:R-:W-:Y:S05]  /*0b60*/  @!P0 BRA `(.L_x_3) ;  /* 0xfffffff800888947 */ /* 0x000fea000383ffff */
.L_x_1:
[----:B------:R-:W0:Y:S01]  /*0b70*/  LDC.64 R4, c[0x0][0x380] ;  /* 0x0000e000ff047b82 */ /* 0x000e220000000a00 */
[----:B------:R-:W-:-:S05]  /*0b80*/  IADD3 R3, PT, PT, R3, UR4, RZ ;  /* 0x0000000403037c10 */ /* 0x000fca000fffe0ff */
[----:B------:R-:W-:-:S05]  /*0b90*/  IMAD R0, R9, R0, R3 ;  /* 0x0000000009007224 */ /* 0x000fca00078e0203 */
[----:B------:R-:W-:-:S05]  /*0ba0*/  IADD3 R3, PT, PT, R17, R0, RZ ;  /* 0x0000000011037210 */ /* 0x000fca0007ffe0ff */
[----:B0-----:R-:W-:-:S05]  /*0bb0*/  IMAD.WIDE R2, R3, 0x4, R4 ;  /* 0x0000000403027825 */ /* 0x001fca00078e0204 */
[----:B------:R-:W-:Y:S01]  /*0bc0*/  STG.E desc[UR8][R2.64], R7 ;  /* 0x0000000702007986 */ /* 0x000fe2000c101908 */
[----:B------:R-:W-:Y:S05]  /*0bd0*/  EXIT ;  /* 0x000000000000794d */ /* 0x000fea0003800000 */
.L_x_4:
        /* <DEDUP_REMOVED lines=10> */
.L_x_19:


//--------------------- .text._Z27matrixMulTilingSharedKernelPfPKfS1_i --------------------------
	.section	.text._Z27matrixMulTilingSharedKernelPfPKfS1_i,"ax",@progbits
	.align	128
        .global         _Z27matrixMulTilingSharedKernelPfPKfS1_i
        .type           _Z27matrixMulTilingSharedKernelPfPKfS1_i,@function
        .size           _Z27matrixMulTilingSharedKernelPfPKfS1_i,(.L_x_20 - _Z27matrixMulTilingSharedKernelPfPKfS1_i)
        .other          _Z27matrixMulTilingSharedKernelPfPKfS1_i,@"STO_CUDA_ENTRY STV_DEFAULT"
_Z27matrixMulTilingSharedKernelPfPKfS1_i:
.text._Z27matrixMulTilingSharedKernelPfPKfS1_i:
        /* <DEDUP_REMOVED lines=84> */
.L_x_6:
[----:B------:R-:W-:Y:S05]  /*0540*/  @!P1 BRA `(.L_x_5) ;  /* 0x0000000400889947 */ /* 0x000fea0003800000 */
[----:B------:R-:W-:Y:S02]  /*0550*/  IADD3 R4, PT, PT, R3, R4, RZ ;  /* 0x0000000403047210 */ /* 0x000fe40007ffe0ff */
[----:B------:R-:W-:-:S03]  /*0560*/  IADD3 R19, PT, PT, R20, R3, RZ ;  /* 0x0000000314137210 */ /* 0x000fc60007ffe0ff */
[CC--:B------:R-:W-:Y:S02]  /*0570*/  IMAD R21, R9.reuse, R0.reuse, R4 ;  /* 0x0000000009157224 */ /* 0x0c0fe400078e0204 */
[----:B------:R-:W-:-:S07]  /*0580*/  IMAD R19, R9, R0, R19 ;  /* 0x0000000009137224 */ /* 0x000fce00078e0213 */
.L_x_7:
        /* <DEDUP_REMOVED lines=94> */
.L_x_5:
[----:B------:R-:W0:Y:S01]  /*0b70*/  LDC.64 R4, c[0x0][0x380] ;  /* 0x0000e000ff047b82 */ /* 0x000e220000000a00 */
[----:B------:R-:W-:-:S05]  /*0b80*/  IADD3 R3, PT, PT, R3, UR4, RZ ;  /* 0x0000000403037c10 */ /* 0x000fca000fffe0ff */
[----:B------:R-:W-:-:S05]  /*0b90*/  IMAD R0, R9, R0, R3 ;  /* 0x0000000009007224 */ /* 0x000fca00078e0203 */
[----:B------:R-:W-:-:S05]  /*0ba0*/  IADD3 R3, PT, PT, R17, R0, RZ ;  /* 0x0000000011037210 */ /* 0x000fca0007ffe0ff */
[----:B0-----:R-:W-:-:S05]  /*0bb0*/  IMAD.WIDE R2, R3, 0x4, R4 ;  /* 0x0000000403027825 */ /* 0x001fca00078e0204 */
[----:B------:R-:W-:Y:S01]  /*0bc0*/  STG.E desc[UR8][R2.64], R7 ;  /* 0x0000000702007986 */ /* 0x000fe2000c101908 */
[----:B------:R-:W-:Y:S05]  /*0bd0*/  EXIT ;  /* 0x000000000000794d */ /* 0x000fea0003800000 */
.L_x_8:
        /* <DEDUP_REMOVED lines=10> */
.L_x_20:


//--------------------- .text._Z21matrixMulTilingKernelPfPKfS1_i --------------------------
	.section	.text._Z21matrixMulTilingKernelPfPKfS1_i,"ax",@progbits
	.align	128
        .global         _Z21matrixMulTilingKernelPfPKfS1_i
        .type           _Z21matrixMulTilingKernelPfPKfS1_i,@function
        .size           _Z21matrixMulTilingKernelPfPKfS1_i,(.L_x_21 - _Z21matrixMulTilingKernelPfPKfS1_i)
        .other          _Z21matrixMulTilingKernelPfPKfS1_i,@"STO_CUDA_ENTRY STV_DEFAULT"
_Z21matrixMulTilingKernelPfPKfS1_i:
.text._Z21matrixMulTilingKernelPfPKfS1_i:
[----:B------:R-:W-:Y:S08]  /*0000*/  LDC R1, c[0x0][0x37c] ;  /* 0x0000df00ff017b82 */ /* 0x000ff00000000800 */
[----:B------:R-:W0:Y:S01]  /*0010*/  LDC R0, c[0x0][0x398] ;  /* 0x0000e600ff007b82 */ /* 0x000e220000000800 */
[----:B------:R-:W1:Y:S01]  /*0020*/  S2R R11, SR_CTAID.Y ;  /* 0x00000000000b7919 */ /* 0x000e620000002600 */
[----:B------:R-:W2:Y:S01]  /*0030*/  LDCU.64 UR6, c[0x0][0x358] ;  /* 0x00006b00ff0677ac */ /* 0x000ea20008000a00 */
[----:B------:R-:W-:Y:S01]  /*0040*/  HFMA2 R16, -RZ, RZ, 0, 0 ;  /* 0x00000000ff107431 */ /* 0x000fe200000001ff */
[----:B------:R-:W3:Y:S04]  /*0050*/  S2R R3, SR_TID.X ;  /* 0x0000000000037919 */ /* 0x000ee80000002100 */
[----:B------:R-:W4:Y:S01]  /*0060*/  S2UR UR4, SR_CTAID.X ;  /* 0x00000000000479c3 */ /* 0x000f220000002500 */
[----:B------:R-:W0:Y:S02]  /*0070*/  S2R R5, SR_TID.Y ;  /* 0x0000000000057919 */ /* 0x000e240000002200 */
[----:B0-----:R-:W-:-:S02]  /*0080*/  ISETP.GE.AND P0, PT, R0, 0x1, PT ;  /* 0x000000010000780c */ /* 0x001fc40003f06270 */
[----:B------:R-:W-:Y:S01]  /*0090*/  SHF.L.U32 R2, R0, 0x4, RZ ;  /* 0x0000000400027819 */ /* 0x000fe200000006ff */
[----:B----4-:R-:W-:-:S04]  /*00a0*/  USHF.L.U32 UR4, UR4, 0x4, URZ ;  /* 0x0000000404047899 */ /* 0x010fc800080006ff */
[----:B-1----:R-:W-:-:S06]  /*00b0*/  IMAD R9, R2, R11, RZ ;  /* 0x0000000b02097224 */ /* 0x002fcc00078e02ff */
[----:B--23--:R-:W-:Y:S05]  /*00c0*/  @!P0 BRA `(.L_x_9) ;  /* 0x0000000400d48947 */ /* 0x00cfea0003800000 */
[----:B------:R-:W-:Y:S01]  /*00d0*/  IADD3 R4, PT, PT, R9, 0x10, RZ ;  /* 0x0000001009047810 */ /* 0x000fe20007ffe0ff */
[-C--:B------:R-:W-:Y:S01]  /*00e0*/  IMAD R10, R5, R0.reuse, R3 ;  /* 0x00000000050a7224 */ /* 0x080fe200078e0203 */
[----:B------:R-:W-:Y:S02]  /*00f0*/  LOP3.LUT R7, RZ, R9, RZ, 0x33, !PT ;  /* 0x00000009ff077212 */ /* 0x000fe400078e33ff */
[----:B------:R-:W-:Y:S02]  /*0100*/  VIADDMNMX R4, R9, R0, R4, !PT ;  /* 0x0000000009047246 */ /* 0x000fe40007800104 */
[----:B------:R-:W-:Y:S02]  /*0110*/  MOV R16, RZ ;  /* 0x000000ff00107202 */ /* 0x000fe40000000f00 */
[----:B------:R-:W-:Y:S02]  /*0120*/  IADD3 R4, PT, PT, R4, R7, RZ ;  /* 0x0000000704047210 */ /* 0x000fe40007ffe0ff */
[----:B------:R-:W-:-:S02]  /*0130*/  MOV R7, UR4 ;  /* 0x0000000400077c02 */ /* 0x000fc40008000f00 */
[C---:B------:R-:W-:Y:S02]  /*0140*/  ISETP.GE.U32.AND P1, PT, R4.reuse, 0x70, PT ;  /* 0x000000700400780c */ /* 0x040fe40003f26070 */
[----:B------:R-:W-:Y:S02]  /*0150*/  LEA.HI R6, R4, 0x1, RZ, 0x1c ;  /* 0x0000000104067811 */ /* 0x000fe400078fe0ff */
[----:B------:R-:W-:Y:S02]  /*0160*/  MOV R19, R9 ;  /* 0x0000000900137202 */ /* 0x000fe40000000f00 */
[----:B------:R-:W-:-:S04]  /*0170*/  LOP3.LUT R8, R6, 0x7, RZ, 0xc0, !PT ;  /* 0x0000000706087812 */ /* 0x000fc800078ec0ff */
[----:B------:R-:W-:-:S03]  /*0180*/  ISETP.NE.AND P0, PT, R8, RZ, PT ;  /* 0x000000ff0800720c */ /* 0x000fc60003f05270 */
[----:B------:R-:W-:Y:S10]  /*0190*/  @!P1 BRA `(.L_x_10) ;  /* 0x0000000000c89947 */ /* 0x000ff40003800000 */
[----:B------:R-:W-:Y:S02]  /*01a0*/  LEA R11, R11, R5, 0x4 ;  /* 0x000000050b0b7211 */ /* 0x000fe400078e20ff */
[----:B------:R-:W-:Y:S02]  /*01b0*/  LOP3.LUT R18, R6, 0x1ffffff8, RZ, 0xc0, !PT ;  /* 0x1ffffff806127812 */ /* 0x000fe400078ec0ff */
[----:B------:R-:W-:Y:S01]  /*01c0*/  IADD3 R27, PT, PT, R10, UR4, RZ ;  /* 0x000000040a1b7c10 */ /* 0x000fe2000fffe0ff */
[----:B------:R-:W-:Y:S01]  /*01d0*/  IMAD R11, R11, R0, R3 ;  /* 0x000000000b0b7224 */ /* 0x000fe200078e0203 */
[----:B------:R-:W-:Y:S02]  /*01e0*/  MOV R16, RZ ;  /* 0x000000ff00107202 */ /* 0x000fe40000000f00 */
[----:B------:R-:W-:Y:S02]  /*01f0*/  MOV R7, UR4 ;  /* 0x0000000400077c02 */ /* 0x000fe40008000f00 */
[----:B------:R-:W-:-:S02]  /*0200*/  MOV R19, R9 ;  /* 0x0000000900137202 */ /* 0x000fc40000000f00 */
[----:B------:R-:W-:-:S07]  /*0210*/  IADD3 R18, PT, PT, -R18, RZ, RZ ;  /* 0x000000ff12127210 */ /* 0x000fce0007ffe1ff */
.L_x_11:
[----:B------:R-:W0:Y:S08]  /*0220*/  LDC.64 R20, c[0x0][0x390] ;  /* 0x0000e400ff147b82 */ /* 0x000e300000000a00 */
[----:B------:R-:W1:Y:S01]  /*0230*/  LDC.64 R12, c[0x0][0x388] ;  /* 0x0000e200ff0c7b82 */ /* 0x000e620000000a00 */
[----:B0-----:R-:W-:-:S05]  /*0240*/  IMAD.WIDE R20, R27, 0x4, R20 ;  /* 0x000000041b147825 */ /* 0x001fca00078e0214 */
[----:B------:R0:W2:Y:S01]  /*0250*/  LDG.E R17, desc[UR6][R20.64] ;  /* 0x0000000614117981 */ /* 0x0000a2000c1e1900 */
[----:B-1----:R-:W-:-:S05]  /*0260*/  IMAD.WIDE R12, R11, 0x4, R12 ;  /* 0x000000040b0c7825 */ /* 0x002fca00078e020c */
[----:B------:R-:W2:Y:S01]  /*0270*/  LDG.E R28, desc[UR6][R12.64] ;  /* 0x000000060c1c7981 */ /* 0x000ea2000c1e1900 */
[----:B0-----:R-:W-:-:S03]  /*0280*/  IMAD.WIDE R20, R2, 0x4, R20 ;  /* 0x0000000402147825 */ /* 0x001fc600078e0214 */
[----:B------:R-:W3:Y:S04]  /*0290*/  LDG.E R24, desc[UR6][R12.64+0x40] ;  /* 0x000040060c187981 */ /* 0x000ee8000c1e1900 */
[----:B------:R-:W3:Y:S01]  /*02a0*/  LDG.E R25, desc[UR6][R20.64] ;  /* 0x0000000614197981 */ /* 0x000ee2000c1e1900 */
[----:B------:R-:W-:-:S03]  /*02b0*/  IMAD.WIDE R22, R2, 0x4, R20 ;  /* 0x0000000402167825 */ /* 0x000fc600078e0214 */
[----:B------:R-:W4:Y:S04]  /*02c0*/  LDG.E R26, desc[UR6][R12.64+0x80] ;  /* 0x000080060c1a7981 */ /* 0x000f28000c1e1900 */
[----:B------:R2:W4:Y:S01]  /*02d0*/  LDG.E R29, desc[UR6][R22.64] ;  /* 0x00000006161d7981 */ /* 0x000522000c1e1900 */
[----:B------:R-:W-:-:S04]  /*02e0*/  IMAD.WIDE R14, R2, 0x4, R22 ;  /* 0x00000004020e7825 */ /* 0x000fc800078e0216 */
[----:B--2---:R-:W-:Y:S01]  /*02f0*/  FFMA R23, R28, R17, R16 ;  /* 0x000000111c177223 */ /* 0x004fe20000000010 */
[----:B------:R-:W-:Y:S01]  /*0300*/  IMAD.WIDE R16, R2, 0x4, R14 ;  /* 0x0000000402107825 */ /* 0x000fe200078e020e */
[----:B------:R0:W2:Y:S04]  /*0310*/  LDG.E R28, desc[UR6][R14.64] ;  /* 0x000000060e1c7981 */ /* 0x0000a8000c1e1900 */
[----:B------:R-:W5:Y:S01]  /*0320*/  LDG.E R22, desc[UR6][R16.64] ;  /* 0x0000000610167981 */ /* 0x000f62000c1e1900 */
[----:B---3--:R-:W-:Y:S01]  /*0330*/  FFMA R23, R24, R25, R23 ;  /* 0x0000001918177223 */ /* 0x008fe20000000017 */
[----:B------:R-:W-:Y:S02]  /*0340*/  IMAD.WIDE R24, R2, 0x4, R16 ;  /* 0x0000000402187825 */ /* 0x000fe400078e0210 */
[----:B------:R-:W2:Y:S02]  /*0350*/  LDG.E R17, desc[UR6][R12.64+0xc0] ;  /* 0x0000c0060c117981 */ /* 0x000ea4000c1e1900 */
[----:B----4-:R-:W-:Y:S01]  /*0360*/  FFMA R26, R26, R29, R23 ;  /* 0x0000001d1a1a7223 */ /* 0x010fe20000000017 */
[C---:B------:R-:W-:Y:S01]  /*0370*/  IMAD.WIDE R20, R2.reuse, 0x4, R24 ;  /* 0x0000000402147825 */ /* 0x040fe200078e0218 */
[----:B------:R-:W5:Y:S04]  /*0380*/  LDG.E R29, desc[UR6][R12.64+0x100] ;  /* 0x000100060c1d7981 */ /* 0x000f68000c1e1900 */
[----:B------:R-:W3:Y:S01]  /*0390*/  LDG.E R23, desc[UR6][R24.64] ;  /* 0x0000000618177981 */ /* 0x000ee2000c1e1900 */
[----:B0-----:R-:W-:-:S03]  /*03a0*/  IMAD.WIDE R14, R2, 0x4, R20 ;  /* 0x00000004020e7825 */ /* 0x001fc600078e0214 */
[----:B------:R-:W4:Y:S04]  /*03b0*/  LDG.E R16, desc[UR6][R12.64+0x180] ;  /* 0x000180060c107981 */ /* 0x000f28000c1e1900 */
[----:B------:R-:W4:Y:S04]  /*03c0*/  LDG.E R14, desc[UR6][R14.64] ;  /* 0x000000060e0e7981 */ /* 0x000f28000c1e1900 */
[----:B------:R-:W3:Y:S04]  /*03d0*/  LDG.E R24, desc[UR6][R12.64+0x140] ;  /* 0x000140060c187981 */ /* 0x000ee8000c1e1900 */
[----:B------:R-:W4:Y:S04]  /*03e0*/  LDG.E R25, desc[UR6][R12.64+0x1c0] ;  /* 0x0001c0060c197981 */ /* 0x000f28000c1e1900 */
[----:B------:R-:W4:Y:S01]  /*03f0*/  LDG.E R13, desc[UR6][R20.64] ;  /* 0x00000006140d7981 */ /* 0x000f22000c1e1900 */
[----:B------:R-:W-:-:S04]  /*0400*/  IADD3 R18, PT, PT, R18, 0x8, RZ ;  /* 0x0000000812127810 */ /* 0x000fc80007ffe0ff */
[----:B------:R-:W-:Y:S01]  /*0410*/  ISETP.NE.AND P1, PT, R18, RZ, PT ;  /* 0x000000ff1200720c */ /* 0x000fe20003f25270 */
[----:B------:R-:W-:Y:S01]  /*0420*/  VIADD R19, R19, 0x80 ;  /* 0x0000008013137836 */ /* 0x000fe20000000000 */
[C---:B------:R-:W-:Y:S02]  /*0430*/  LEA R7, R0.reuse, R7, 0x7 ;  /* 0x0000000700077211 */ /* 0x040fe400078e38ff */
[----:B------:R-:W-:Y:S02]  /*0440*/  IADD3 R11, PT, PT, R11, 0x80, RZ ;  /* 0x000000800b0b7810 */ /* 0x000fe40007ffe0ff */
[----:B------:R-:W-:Y:S01]  /*0450*/  LEA R27, R0, R27, 0x7 ;  /* 0x0000001b001b7211 */ /* 0x000fe200078e38ff */
[----:B--2---:R-:W-:-:S04]  /*0460*/  FFMA R26, R17, R28, R26 ;  /* 0x0000001c111a7223 */ /* 0x004fc8000000001a */
[----:B-----5:R-:W-:-:S04]  /*0470*/  FFMA R29, R29, R22, R26 ;  /* 0x000000161d1d7223 */ /* 0x020fc8000000001a */
[----:B---3--:R-:W-:-:S04]  /*0480*/  FFMA R23, R24, R23, R29 ;  /* 0x0000001718177223 */ /* 0x008fc8000000001d */
[----:B----4-:R-:W-:-:S04]  /*0490*/  FFMA R16, R16, R13, R23 ;  /* 0x0000000d10107223 */ /* 0x010fc80000000017 */
[----:B------:R-:W-:Y:S01]  /*04a0*/  FFMA R16, R25, R14, R16 ;  /* 0x0000000e19107223 */ /* 0x000fe20000000010 */
[----:B------:R-:W-:Y:S06]  /*04b0*/  @P1 BRA `(.L_x_11) ;  /* 0xfffffffc00581947 */ /* 0x000fec000383ffff */
.L_x_10:
[----:B------:R-:W-:Y:S05]  /*04c0*/  @!P0 BRA `(.L_x_9) ;  /* 0x0000000000d48947 */ /* 0x000fea0003800000 */
[----:B------:R-:W-:Y:S02]  /*04d0*/  ISETP.GE.U32.AND P0, PT, R8, 0x4, PT ;  /* 0x000000040800780c */ /* 0x000fe40003f06070 */
[----:B------:R-:W-:-:S11]  /*04e0*/  LOP3.LUT P1, R6, R6, 0x3, RZ, 0xc0, !PT ;  /* 0x0000000306067812 */ /* 0x000fd6000782c0ff */
[----:B------:R-:W-:Y:S05]  /*04f0*/  @!P0 BRA `(.L_x_12) ;  /* 0x00000000005c8947 */ /* 0x000fea0003800000 */
[----:B------:R-:W0:Y:S01]  /*0500*/  LDC.64 R14, c[0x0][0x390] ;  /* 0x0000e400ff0e7b82 */ /* 0x000e220000000a00 */
[C---:B------:R-:W-:Y:S02]  /*0510*/  IADD3 R17, PT, PT, R10.reuse, R7, RZ ;  /* 0x000000070a117210 */ /* 0x040fe40007ffe0ff */
[----:B------:R-:W-:-:S05]  /*0520*/  IADD3 R11, PT, PT, R10, R19, RZ ;  /* 0x000000130a0b7210 */ /* 0x000fca0007ffe0ff */
[----:B------:R-:W1:Y:S01]  /*0530*/  LDC.64 R12, c[0x0][0x388] ;  /* 0x0000e200ff0c7b82 */ /* 0x000e620000000a00 */
[----:B0-----:R-:W-:-:S04]  /*0540*/  IMAD.WIDE R14, R17, 0x4, R14 ;  /* 0x00000004110e7825 */ /* 0x001fc800078e020e */
[----:B------:R-:W-:Y:S02]  /*0550*/  IMAD.WIDE R20, R2, 0x4, R14 ;  /* 0x0000000402147825 */ /* 0x000fe400078e020e */
[----:B------:R-:W2:Y:S02]  /*0560*/  LDG.E R14, desc[UR6][R14.64] ;  /* 0x000000060e0e7981 */ /* 0x000ea4000c1e1900 */
[----:B-1----:R-:W-:-:S04]  /*0570*/  IMAD.WIDE R12, R11, 0x4, R12 ;  /* 0x000000040b0c7825 */ /* 0x002fc800078e020c */
[C---:B------:R-:W-:Y:S01]  /*0580*/  IMAD.WIDE R22, R2.reuse, 0x4, R20 ;  /* 0x0000000402167825 */ /* 0x040fe200078e0214 */
[----:B------:R-:W2:Y:S04]  /*0590*/  LDG.E R11, desc[UR6][R12.64] ;  /* 0x000000060c0b7981 */ /* 0x000ea8000c1e1900 */
[----:B------:R-:W3:Y:S01]  /*05a0*/  LDG.E R20, desc[UR6][R20.64] ;  /* 0x0000000614147981 */ /* 0x000ee2000c1e1900 */
[----:B------:R-:W-:-:S03]  /*05b0*/  IMAD.WIDE R24, R2, 0x4, R22 ;  /* 0x0000000402187825 */ /* 0x000fc600078e0216 */
[----:B------:R-:W3:Y:S04]  /*05c0*/  LDG.E R8, desc[UR6][R12.64+0x40] ;  /* 0x000040060c087981 */ /* 0x000ee8000c1e1900 */
[----:B------:R-:W4:Y:S04]  /*05d0*/  LDG.E R18, desc[UR6][R22.64] ;  /* 0x0000000616127981 */ /* 0x000f28000c1e1900 */
[----:B------:R-:W4:Y:S04]  /*05e0*/  LDG.E R17, desc[UR6][R12.64+0x80] ;  /* 0x000080060c117981 */ /* 0x000f28000c1e1900 */
[----:B------:R-:W5:Y:S04]  /*05f0*/  LDG.E R27, desc[UR6][R12.64+0xc0] ;  /* 0x0000c0060c1b7981 */ /* 0x000f68000c1e1900 */
[----:B------:R-:W5:Y:S01]  /*0600*/  LDG.E R24, desc[UR6][R24.64] ;  /* 0x0000000618187981 */ /* 0x000f62000c1e1900 */
[----:B------:R-:W-:-:S02]  /*0610*/  LEA R7, R0, R7, 0x6 ;  /* 0x0000000700077211 */ /* 0x000fc400078e30ff */
[----:B------:R-:W-:Y:S01]  /*0620*/  IADD3 R19, PT, PT, R19, 0x40, RZ ;  /* 0x0000004013137810 */ /* 0x000fe20007ffe0ff */
[----:B--2---:R-:W-:-:S04]  /*0630*/  FFMA R11, R11, R14, R16 ;  /* 0x0000000e0b0b7223 */ /* 0x004fc80000000010 */
[----:B---3--:R-:W-:-:S04]  /*0640*/  FFMA R8, R8, R20, R11 ;  /* 0x0000001408087223 */ /* 0x008fc8000000000b */
[----:B----4-:R-:W-:-:S04]  /*0650*/  FFMA R8, R17, R18, R8 ;  /* 0x0000001211087223 */ /* 0x010fc80000000008 */
[----:B-----5:R-:W-:-:S07]  /*0660*/  FFMA R16, R27, R24, R8 ;  /* 0x000000181b107223 */ /* 0x020fce0000000008 */
.L_x_12:
[----:B------:R-:W-:Y:S05]  /*0670*/  @!P1 BRA `(.L_x_9) ;  /* 0x0000000000689947 */ /* 0x000fea0003800000 */
[----:B------:R-:W-:Y:S02]  /*0680*/  ISETP.NE.AND P1, PT, R6, 0x1, PT ;  /* 0x000000010600780c */ /* 0x000fe40003f25270 */
[----:B------:R-:W-:-:S11]  /*0690*/  LOP3.LUT P0, RZ, R4, 0x10, RZ, 0xc0, !PT ;  /* 0x0000001004ff7812 */ /* 0x000fd6000780c0ff */
[----:B------:R-:W0:Y:S01]  /*06a0*/  @P1 LDC.64 R20, c[0x0][0x390] ;  /* 0x0000e400ff141b82 */ /* 0x000e220000000a00 */
[C---:B------:R-:W-:Y:S01]  /*06b0*/  @P1 IMAD.IADD R17, R10.reuse, 0x1, R7 ;  /* 0x000000010a111824 */ /* 0x040fe200078e0207 */
[----:B------:R-:W-:Y:S02]  /*06c0*/  @P1 IADD3 R11, PT, PT, R10, R19, RZ ;  /* 0x000000130a0b1210 */ /* 0x000fe40007ffe0ff */
[----:B------:R-:W-:Y:S02]  /*06d0*/  @P1 IADD3 R19, PT, PT, R19, 0x20, RZ ;  /* 0x0000002013131810 */ /* 0x000fe40007ffe0ff */
[----:B------:R-:W-:Y:S02]  /*06e0*/  @P1 LEA R7, R0, R7, 0x5 ;  /* 0x0000000700071211 */ /* 0x000fe400078e28ff */
[----:B------:R-:W1:Y:S08]  /*06f0*/  @P1 LDC.64 R22, c[0x0][0x388] ;  /* 0x0000e200ff161b82 */ /* 0x000e700000000a00 */
[----:B------:R-:W2:Y:S08]  /*0700*/  @!P0 LDC.64 R12, c[0x0][0x388] ;  /* 0x0000e200ff0c8b82 */ /* 0x000eb00000000a00 */
[----:B------:R-:W3:Y:S01]  /*0710*/  @!P0 LDC.64 R14, c[0x0][0x390] ;  /* 0x0000e400ff0e8b82 */ /* 0x000ee20000000a00 */
[----:B0-----:R-:W-:Y:S01]  /*0720*/  @P1 IMAD.WIDE R20, R17, 0x4, R20 ;  /* 0x0000000411141825 */ /* 0x001fe200078e0214 */
[----:B------:R-:W-:-:S04]  /*0730*/  @!P0 IADD3 R17, PT, PT, R10, R7, RZ ;  /* 0x000000070a118210 */ /* 0x000fc80007ffe0ff */
[----:B------:R-:W4:Y:S01]  /*0740*/  @P1 LDG.E R4, desc[UR6][R20.64] ;  /* 0x0000000614041981 */ /* 0x000f22000c1e1900 */
[----:B-1----:R-:W-:Y:S01]  /*0750*/  @P1 IMAD.WIDE R22, R11, 0x4, R22 ;  /* 0x000000040b161825 */ /* 0x002fe200078e0216 */
[----:B------:R-:W-:-:S03]  /*0760*/  @!P0 IADD3 R11, PT, PT, R10, R19, RZ ;  /* 0x000000130a0b8210 */ /* 0x000fc60007ffe0ff */
[----:B------:R-:W-:Y:S01]  /*0770*/  @P1 IMAD.WIDE R6, R2, 0x4, R20 ;  /* 0x0000000402061825 */ /* 0x000fe200078e0214 */
[----:B------:R-:W4:Y:S03]  /*0780*/  @P1 LDG.E R19, desc[UR6][R22.64] ;  /* 0x0000000616131981 */ /* 0x000f26000c1e1900 */
[----:B--2---:R-:W-:Y:S01]  /*0790*/  @!P0 IMAD.WIDE R12, R11, 0x4, R12 ;  /* 0x000000040b0c8825 */ /* 0x004fe200078e020c */
[----:B------:R-:W2:Y:S04]  /*07a0*/  @P1 LDG.E R25, desc[UR6][R22.64+0x40] ;  /* 0x0000400616191981 */ /* 0x000ea8000c1e1900 */
[----:B------:R-:W2:Y:S01]  /*07b0*/  @P1 LDG.E R6, desc[UR6][R6.64] ;  /* 0x0000000606061981 */ /* 0x000ea2000c1e1900 */
[----:B---3--:R-:W-:-:S03]  /*07c0*/  @!P0 IMAD.WIDE R14, R17, 0x4, R14 ;  /* 0x00000004110e8825 */ /* 0x008fc600078e020e */
[----:B------:R-:W3:Y:S04]  /*07d0*/  @!P0 LDG.E R13, desc[UR6][R12.64] ;  /* 0x000000060c0d8981 */ /* 0x000ee8000c1e1900 */
[----:B------:R-:W3:Y:S01]  /*07e0*/  @!P0 LDG.E R14, desc[UR6][R14.64] ;  /* 0x000000060e0e8981 */ /* 0x000ee2000c1e1900 */
[----:B----4-:R-:W-:-:S04]  /*07f0*/  @P1 FFMA R4, R19, R4, R16 ;  /* 0x0000000413041223 */ /* 0x010fc80000000010 */
[----:B--2---:R-:W-:-:S04]  /*0800*/  @P1 FFMA R16, R25, R6, R4 ;  /* 0x0000000619101223 */ /* 0x004fc80000000004 */
[----:B---3--:R-:W-:-:S07]  /*0810*/  @!P0 FFMA R16, R13, R14, R16 ;  /* 0x0000000e0d108223 */ /* 0x008fce0000000010 */
.L_x_9:
[----:B------:R-:W0:Y:S01]  /*0820*/  LDC.64 R6, c[0x0][0x380] ;  /* 0x0000e000ff067b82 */ /* 0x000e220000000a00 */
[----:B------:R-:W-:-:S05]  /*0830*/  IADD3 R3, PT, PT, R3, UR4, RZ ;  /* 0x0000000403037c10 */ /* 0x000fca000fffe0ff */
[----:B------:R-:W-:-:S05]  /*0840*/  IMAD R0, R5, R0, R3 ;  /* 0x0000000005007224 */ /* 0x000fca00078e0203 */
[----:B------:R-:W-:-:S05]  /*0850*/  IADD3 R3, PT, PT, R9, R0, RZ ;  /* 0x0000000009037210 */ /* 0x000fca0007ffe0ff */
[----:B0-----:R-:W-:-:S05]  /*0860*/  IMAD.WIDE R2, R3, 0x4, R6 ;  /* 0x0000000403027825 */ /* 0x001fca00078e0206 */
[----:B------:R-:W-:Y:S01]  /*0870*/  STG.E desc[UR6][R2.64], R16 ;  /* 0x0000001002007986 */ /* 0x000fe2000c101906 */
[----:B------:R-:W-:Y:S05]  /*0880*/  EXIT ;  /* 0x000000000000794d */ /* 0x000fea0003800000 */
.L_x_13:
        /* <DEDUP_REMOVED lines=15> */
.L_x_21:


//--------------------- .text._Z15matrixMulKernelPfPKfS1_i --------------------------
	.section	.text._Z15matrixMulKernelPfPKfS1_i,"ax",@progbits
	.align	128
        .global         _Z15matrixMulKernelPfPKfS1_i
        .type           _Z15matrixMulKernelPfPKfS1_i,@function
        .size           _Z15matrixMulKernelPfPKfS1_i,(.L_x_22 - _Z15matrixMulKernelPfPKfS1_i)
        .other          _Z15matrixMulKernelPfPKfS1_i,@"STO_CUDA_ENTRY STV_DEFAULT"
_Z15matrixMulKernelPfPKfS1_i:
.text._Z15matrixMulKernelPfPKfS1_i:
        /* <DEDUP_REMOVED lines=84> */
.L_x_15:
[----:B------:R-:W-:Y:S05]  /*0540*/  @!P1 BRA `(.L_x_14) ;  /* 0x0000000400889947 */ /* 0x000fea0003800000 */
[----:B------:R-:W-:Y:S02]  /*0550*/  IADD3 R4, PT, PT, R3, R4, RZ ;  /* 0x0000000403047210 */ /* 0x000fe40007ffe0ff */
[----:B------:R-:W-:-:S03]  /*0560*/  IADD3 R19, PT, PT, R20, R3, RZ ;  /* 0x0000000314137210 */ /* 0x000fc60007ffe0ff */
[CC--:B------:R-:W-:Y:S02]  /*0570*/  IMAD R21, R9.reuse, R0.reuse, R4 ;  /* 0x0000000009157224 */ /* 0x0c0fe400078e0204 */
[----:B------:R-:W-:-:S07]  /*0580*/  IMAD R19, R9, R0, R19 ;  /* 0x0000000009137224 */ /* 0x000fce00078e0213 */
.L_x_16:
        /* <DEDUP_REMOVED lines=94> */
.L_x_14:
[----:B------:R-:W0:Y:S01]  /*0b70*/  LDC.64 R4, c[0x0][0x380] ;  /* 0x0000e000ff047b82 */ /* 0x000e220000000a00 */
[----:B------:R-:W-:-:S05]  /*0b80*/  IADD3 R3, PT, PT, R3, UR4, RZ ;  /* 0x0000000403037c10 */ /* 0x000fca000fffe0ff */
[----:B------:R-:W-:-:S05]  /*0b90*/  IMAD R0, R9, R0, R3 ;  /* 0x0000000009007224 */ /* 0x000fca00078e0203 */
[----:B------:R-:W-:-:S05]  /*0ba0*/  IADD3 R3, PT, PT, R17, R0, RZ ;  /* 0x0000000011037210 */ /* 0x000fca0007ffe0ff */
[----:B0-----:R-:W-:-:S05]  /*0bb0*/  IMAD.WIDE R2, R3, 0x4, R4 ;  /* 0x0000000403027825 */ /* 0x001fca00078e0204 */
[----:B------:R-:W-:Y:S01]  /*0bc0*/  STG.E desc[UR8][R2.64], R7 ;  /* 0x0000000702007986 */ /* 0x000fe2000c101908 */
[----:B------:R-:W-:Y:S05]  /*0bd0*/  EXIT ;  /* 0x000000000000794d */ /* 0x000fea0003800000 */
.L_x_17:
        /* <DEDUP_REMOVED lines=10> */
.L_x_22:


//--------------------- .nv.shared.reserved.0     --------------------------
	.section	.nv.shared.reserved.0,"aw",@nobits
	.weak		__nv_reservedSMEM_offset_0_alias
	.size		__nv_reservedSMEM_offset_0_alias, 0, 64
	.other		__nv_reservedSMEM_offset_0_alias,@"STO_CUDA_RESERVED_SHARED STV_DEFAULT"
__nv_reservedSMEM_offset_0_alias:
	.zero		0
	.zero		64


//--------------------- .nv.shared._Z33matrixMulTilingSharedUnrollKernelPfPKfS1_i --------------------------
	.section	.nv.shared._Z33matrixMulTilingSharedUnrollKernelPfPKfS1_i,"aw",@nobits
	.sectionflags	@""
	.align	4
.nv.shared._Z33matrixMulTilingSharedUnrollKernelPfPKfS1_i:
	.zero		3072


//--------------------- .nv.shared._Z27matrixMulTilingSharedKernelPfPKfS1_i --------------------------
	.section	.nv.shared._Z27matrixMulTilingSharedKernelPfPKfS1_i,"aw",@nobits
	.sectionflags	@""
	.align	4
.nv.shared._Z27matrixMulTilingSharedKernelPfPKfS1_i:
	.zero		3072


//--------------------- .nv.shared._Z15matrixMulKernelPfPKfS1_i --------------------------
	.section	.nv.shared._Z15matrixMulKernelPfPKfS1_i,"aw",@nobits
	.sectionflags	@""
	.align	4
.nv.shared._Z15matrixMulKernelPfPKfS1_i:
	.zero		3072


//--------------------- .nv.constant0._Z15vectorAddKernelPfPKfS1_i --------------------------
	.section	.nv.constant0._Z15vectorAddKernelPfPKfS1_i,"a",@progbits
	.sectionflags	@""
	.align	4
.nv.constant0._Z15vectorAddKernelPfPKfS1_i:
	.zero		924


//--------------------- .nv.constant0._Z33matrixMulTilingSharedUnrollKernelPfPKfS1_i --------------------------
	.section	.nv.constant0._Z33matrixMulTilingSharedUnrollKernelPfPKfS1_i,"a",@progbits
	.sectionflags	@""
	.align	4
.nv.constant0._Z33matrixMulTilingSharedUnrollKernelPfPKfS1_i:
	.zero		924


//--------------------- .nv.constant0._Z27matrixMulTilingSharedKernelPfPKfS1_i --------------------------
	.section	.nv.constant0._Z27matrixMulTilingSharedKernelPfPKfS1_i,"a",@progbits
	.sectionflags	@""
	.align	4
.nv.constant0._Z27matrixMulTilingSharedKernelPfPKfS1_i:
	.zero		924


//--------------------- .nv.constant0._Z21matrixMulTilingKernelPfPKfS1_i --------------------------
	.section	.nv.constant0._Z21matrixMulTilingKernelPfPKfS1_i,"a",@progbits
	.sectionflags	@""
	.align	4
.nv.constant0._Z21matrixMulTilingKernelPfPKfS1_i:
	.zero		924


//--------------------- .nv.constant0._Z15matrixMulKernelPfPKfS1_i --------------------------
	.section	.nv.constant0._Z15matrixMulKernelPfPKfS1_i,"a",@progbits
	.sectionflags	@""
	.align	4
.nv.constant0._Z15matrixMulKernelPfPKfS1_i:
	.zero		924


//--------------------- SYMBOLS --------------------------

	.type		.nv.reservedSmem.offset0,@object
	.size		.nv.reservedSmem.offset0,0x4
	.type		.nv.reservedSmem.cap,@object
	.size		.nv.reservedSmem.cap,0x4
